//
// Generated by NVIDIA NVVM Compiler
//
// Compiler Build ID: CL-36424714
// Cuda compilation tools, release 13.0, V13.0.88
// Based on NVVM 20.0.0
//

.version 9.0
.target sm_100
.address_size 64

	// .globl	_Z31bidirectional_mamba_scan_kernelPKfS0_S0_S0_S0_Pfiii

.visible .entry _Z31bidirectional_mamba_scan_kernelPKfS0_S0_S0_S0_Pfiii(
	.param .u64 .ptr .align 1 _Z31bidirectional_mamba_scan_kernelPKfS0_S0_S0_S0_Pfiii_param_0,
	.param .u64 .ptr .align 1 _Z31bidirectional_mamba_scan_kernelPKfS0_S0_S0_S0_Pfiii_param_1,
	.param .u64 .ptr .align 1 _Z31bidirectional_mamba_scan_kernelPKfS0_S0_S0_S0_Pfiii_param_2,
	.param .u64 .ptr .align 1 _Z31bidirectional_mamba_scan_kernelPKfS0_S0_S0_S0_Pfiii_param_3,
	.param .u64 .ptr .align 1 _Z31bidirectional_mamba_scan_kernelPKfS0_S0_S0_S0_Pfiii_param_4,
	.param .u64 .ptr .align 1 _Z31bidirectional_mamba_scan_kernelPKfS0_S0_S0_S0_Pfiii_param_5,
	.param .u32 _Z31bidirectional_mamba_scan_kernelPKfS0_S0_S0_S0_Pfiii_param_6,
	.param .u32 _Z31bidirectional_mamba_scan_kernelPKfS0_S0_S0_S0_Pfiii_param_7,
	.param .u32 _Z31bidirectional_mamba_scan_kernelPKfS0_S0_S0_S0_Pfiii_param_8
)
{
	.reg .pred 	%p<18>;
	.reg .b32 	%r<98>;
	.reg .b32 	%f<286>;
	.reg .b64 	%rd<80>;

	ld.param.u64 	%rd4, [_Z31bidirectional_mamba_scan_kernelPKfS0_S0_S0_S0_Pfiii_param_0];
	ld.param.u64 	%rd5, [_Z31bidirectional_mamba_scan_kernelPKfS0_S0_S0_S0_Pfiii_param_1];
	ld.param.u64 	%rd6, [_Z31bidirectional_mamba_scan_kernelPKfS0_S0_S0_S0_Pfiii_param_2];
	ld.param.u64 	%rd7, [_Z31bidirectional_mamba_scan_kernelPKfS0_S0_S0_S0_Pfiii_param_3];
	ld.param.u64 	%rd8, [_Z31bidirectional_mamba_scan_kernelPKfS0_S0_S0_S0_Pfiii_param_4];
	ld.param.u64 	%rd9, [_Z31bidirectional_mamba_scan_kernelPKfS0_S0_S0_S0_Pfiii_param_5];
	ld.param.u32 	%r34, [_Z31bidirectional_mamba_scan_kernelPKfS0_S0_S0_S0_Pfiii_param_7];
	ld.param.u32 	%r35, [_Z31bidirectional_mamba_scan_kernelPKfS0_S0_S0_S0_Pfiii_param_8];
	mov.u32 	%r36, %ctaid.x;
	mov.u32 	%r37, %ntid.x;
	mov.u32 	%r38, %tid.x;
	mad.lo.s32 	%r1, %r36, %r37, %r38;
	setp.ge.s32 	%p1, %r1, %r35;
	@%p1 bra 	$L__BB0_24;
	setp.eq.s64 	%p2, %rd5, 0;
	mov.f32 	%f277, 0fBF800000;
	@%p2 bra 	$L__BB0_3;
	cvta.to.global.u64 	%rd10, %rd5;
	mul.wide.s32 	%rd11, %r1, 4;
	add.s64 	%rd12, %rd10, %rd11;
	ld.global.nc.f32 	%f277, [%rd12];
$L__BB0_3:
	setp.eq.s64 	%p3, %rd6, 0;
	mov.f32 	%f278, 0f3F800000;
	@%p3 bra 	$L__BB0_5;
	cvta.to.global.u64 	%rd13, %rd6;
	mul.wide.s32 	%rd14, %r1, 4;
	add.s64 	%rd15, %rd13, %rd14;
	ld.global.nc.f32 	%f278, [%rd15];
$L__BB0_5:
	setp.eq.s64 	%p4, %rd7, 0;
	mov.f32 	%f279, 0f3F800000;
	@%p4 bra 	$L__BB0_7;
	cvta.to.global.u64 	%rd16, %rd7;
	mul.wide.s32 	%rd17, %r1, 4;
	add.s64 	%rd18, %rd16, %rd17;
	ld.global.nc.f32 	%f279, [%rd18];
$L__BB0_7:
	mov.u32 	%r39, %ctaid.y;
	mul.lo.s32 	%r40, %r34, %r39;
	mul.lo.s32 	%r41, %r40, %r35;
	cvt.s64.s32 	%rd19, %r41;
	cvt.s64.s32 	%rd20, %r1;
	add.s64 	%rd21, %rd19, %rd20;
	cvta.to.global.u64 	%rd22, %rd4;
	shl.b64 	%rd23, %rd21, 2;
	add.s64 	%rd1, %rd22, %rd23;
	cvta.to.global.u64 	%rd24, %rd8;
	add.s64 	%rd2, %rd24, %rd23;
	cvta.to.global.u64 	%rd25, %rd9;
	add.s64 	%rd3, %rd25, %rd23;
	setp.lt.s32 	%p5, %r34, 1;
	@%p5 bra 	$L__BB0_24;
	and.b32  	%r2, %r34, 3;
	setp.lt.u32 	%p6, %r34, 4;
	mov.f32 	%f282, 0f00000000;
	mov.b32 	%r86, 0;
	@%p6 bra 	$L__BB0_11;
	and.b32  	%r86, %r34, 2147483644;
	neg.s32 	%r89, %r86;
	shl.b32 	%r5, %r35, 2;
	mov.f32 	%f282, 0f00000000;
	mov.b32 	%r88, 0;
	mul.wide.s32 	%rd30, %r35, 4;
$L__BB0_10:
	.pragma "nounroll";
	mul.wide.s32 	%rd26, %r88, 4;
	add.s64 	%rd27, %rd1, %rd26;
	ld.global.nc.f32 	%f22, [%rd27];
	add.s64 	%rd28, %rd2, %rd26;
	ld.global.nc.f32 	%f23, [%rd28];
	mul.f32 	%f24, %f277, %f23;
	fma.rn.f32 	%f25, %f24, 0f3BBB989D, 0f3F000000;
	cvt.sat.f32.f32 	%f26, %f25;
	mov.f32 	%f27, 0f4B400001;
	mov.f32 	%f28, 0f437C0000;
	fma.rm.f32 	%f29, %f26, %f28, %f27;
	add.f32 	%f30, %f29, 0fCB40007F;
	neg.f32 	%f31, %f30;
	fma.rn.f32 	%f32, %f24, 0f3FB8AA3B, %f31;
	fma.rn.f32 	%f33, %f24, 0f32A57060, %f32;
	mov.b32 	%r44, %f29;
	shl.b32 	%r45, %r44, 23;
	mov.b32 	%f34, %r45;
	ex2.approx.ftz.f32 	%f35, %f33;
	mul.f32 	%f36, %f35, %f34;
	mul.f32 	%f37, %f278, %f23;
	mul.f32 	%f38, %f282, %f36;
	fma.rn.f32 	%f39, %f22, %f37, %f38;
	mul.f32 	%f40, %f279, %f39;
	add.s64 	%rd29, %rd3, %rd26;
	st.global.f32 	[%rd29], %f40;
	add.s64 	%rd31, %rd27, %rd30;
	ld.global.nc.f32 	%f41, [%rd31];
	add.s64 	%rd32, %rd28, %rd30;
	ld.global.nc.f32 	%f42, [%rd32];
	mul.f32 	%f43, %f277, %f42;
	fma.rn.f32 	%f44, %f43, 0f3BBB989D, 0f3F000000;
	cvt.sat.f32.f32 	%f45, %f44;
	fma.rm.f32 	%f46, %f45, %f28, %f27;
	add.f32 	%f47, %f46, 0fCB40007F;
	neg.f32 	%f48, %f47;
	fma.rn.f32 	%f49, %f43, 0f3FB8AA3B, %f48;
	fma.rn.f32 	%f50, %f43, 0f32A57060, %f49;
	mov.b32 	%r46, %f46;
	shl.b32 	%r47, %r46, 23;
	mov.b32 	%f51, %r47;
	ex2.approx.ftz.f32 	%f52, %f50;
	mul.f32 	%f53, %f52, %f51;
	mul.f32 	%f54, %f278, %f42;
	mul.f32 	%f55, %f39, %f53;
	fma.rn.f32 	%f56, %f41, %f54, %f55;
	mul.f32 	%f57, %f279, %f56;
	add.s64 	%rd33, %rd29, %rd30;
	st.global.f32 	[%rd33], %f57;
	add.s64 	%rd34, %rd31, %rd30;
	ld.global.nc.f32 	%f58, [%rd34];
	add.s64 	%rd35, %rd32, %rd30;
	ld.global.nc.f32 	%f59, [%rd35];
	mul.f32 	%f60, %f277, %f59;
	fma.rn.f32 	%f61, %f60, 0f3BBB989D, 0f3F000000;
	cvt.sat.f32.f32 	%f62, %f61;
	fma.rm.f32 	%f63, %f62, %f28, %f27;
	add.f32 	%f64, %f63, 0fCB40007F;
	neg.f32 	%f65, %f64;
	fma.rn.f32 	%f66, %f60, 0f3FB8AA3B, %f65;
	fma.rn.f32 	%f67, %f60, 0f32A57060, %f66;
	mov.b32 	%r48, %f63;
	shl.b32 	%r49, %r48, 23;
	mov.b32 	%f68, %r49;
	ex2.approx.ftz.f32 	%f69, %f67;
	mul.f32 	%f70, %f69, %f68;
	mul.f32 	%f71, %f278, %f59;
	mul.f32 	%f72, %f56, %f70;
	fma.rn.f32 	%f73, %f58, %f71, %f72;
	mul.f32 	%f74, %f279, %f73;
	add.s64 	%rd36, %rd33, %rd30;
	st.global.f32 	[%rd36], %f74;
	add.s64 	%rd37, %rd34, %rd30;
	ld.global.nc.f32 	%f75, [%rd37];
	add.s64 	%rd38, %rd35, %rd30;
	ld.global.nc.f32 	%f76, [%rd38];
	mul.f32 	%f77, %f277, %f76;
	fma.rn.f32 	%f78, %f77, 0f3BBB989D, 0f3F000000;
	cvt.sat.f32.f32 	%f79, %f78;
	fma.rm.f32 	%f80, %f79, %f28, %f27;
	add.f32 	%f81, %f80, 0fCB40007F;
	neg.f32 	%f82, %f81;
	fma.rn.f32 	%f83, %f77, 0f3FB8AA3B, %f82;
	fma.rn.f32 	%f84, %f77, 0f32A57060, %f83;
	mov.b32 	%r50, %f80;
	shl.b32 	%r51, %r50, 23;
	mov.b32 	%f85, %r51;
	ex2.approx.ftz.f32 	%f86, %f84;
	mul.f32 	%f87, %f86, %f85;
	mul.f32 	%f88, %f278, %f76;
	mul.f32 	%f89, %f73, %f87;
	fma.rn.f32 	%f282, %f75, %f88, %f89;
	mul.f32 	%f90, %f279, %f282;
	add.s64 	%rd39, %rd36, %rd30;
	st.global.f32 	[%rd39], %f90;
	add.s32 	%r89, %r89, 4;
	add.s32 	%r88, %r88, %r5;
	setp.eq.s32 	%p7, %r89, 0;
	@%p7 bra 	$L__BB0_11;
	bra.uni 	$L__BB0_10;
$L__BB0_11:
	setp.eq.s32 	%p8, %r2, 0;
	@%p8 bra 	$L__BB0_16;
	setp.eq.s32 	%p9, %r2, 1;
	@%p9 bra 	$L__BB0_14;
	mul.lo.s32 	%r52, %r86, %r35;
	mul.wide.s32 	%rd40, %r52, 4;
	add.s64 	%rd41, %rd1, %rd40;
	ld.global.nc.f32 	%f91, [%rd41];
	add.s64 	%rd42, %rd2, %rd40;
	ld.global.nc.f32 	%f92, [%rd42];
	mul.f32 	%f93, %f277, %f92;
	fma.rn.f32 	%f94, %f93, 0f3BBB989D, 0f3F000000;
	cvt.sat.f32.f32 	%f95, %f94;
	mov.f32 	%f96, 0f4B400001;
	mov.f32 	%f97, 0f437C0000;
	fma.rm.f32 	%f98, %f95, %f97, %f96;
	add.f32 	%f99, %f98, 0fCB40007F;
	neg.f32 	%f100, %f99;
	fma.rn.f32 	%f101, %f93, 0f3FB8AA3B, %f100;
	fma.rn.f32 	%f102, %f93, 0f32A57060, %f101;
	mov.b32 	%r53, %f98;
	shl.b32 	%r54, %r53, 23;
	mov.b32 	%f103, %r54;
	ex2.approx.ftz.f32 	%f104, %f102;
	mul.f32 	%f105, %f104, %f103;
	mul.f32 	%f106, %f278, %f92;
	mul.f32 	%f107, %f282, %f105;
	fma.rn.f32 	%f108, %f91, %f106, %f107;
	mul.f32 	%f109, %f279, %f108;
	add.s64 	%rd43, %rd3, %rd40;
	st.global.f32 	[%rd43], %f109;
	mul.wide.s32 	%rd44, %r35, 4;
	add.s64 	%rd45, %rd41, %rd44;
	ld.global.nc.f32 	%f110, [%rd45];
	add.s64 	%rd46, %rd42, %rd44;
	ld.global.nc.f32 	%f111, [%rd46];
	mul.f32 	%f112, %f277, %f111;
	fma.rn.f32 	%f113, %f112, 0f3BBB989D, 0f3F000000;
	cvt.sat.f32.f32 	%f114, %f113;
	fma.rm.f32 	%f115, %f114, %f97, %f96;
	add.f32 	%f116, %f115, 0fCB40007F;
	neg.f32 	%f117, %f116;
	fma.rn.f32 	%f118, %f112, 0f3FB8AA3B, %f117;
	fma.rn.f32 	%f119, %f112, 0f32A57060, %f118;
	mov.b32 	%r55, %f115;
	shl.b32 	%r56, %r55, 23;
	mov.b32 	%f120, %r56;
	ex2.approx.ftz.f32 	%f121, %f119;
	mul.f32 	%f122, %f121, %f120;
	mul.f32 	%f123, %f278, %f111;
	mul.f32 	%f124, %f108, %f122;
	fma.rn.f32 	%f282, %f110, %f123, %f124;
	mul.f32 	%f125, %f279, %f282;
	add.s64 	%rd47, %rd43, %rd44;
	st.global.f32 	[%rd47], %f125;
	add.s32 	%r86, %r86, 2;
$L__BB0_14:
	and.b32  	%r57, %r34, 1;
	setp.eq.b32 	%p10, %r57, 1;
	not.pred 	%p11, %p10;
	@%p11 bra 	$L__BB0_16;
	mul.lo.s32 	%r58, %r86, %r35;
	mul.wide.s32 	%rd48, %r58, 4;
	add.s64 	%rd49, %rd1, %rd48;
	ld.global.nc.f32 	%f126, [%rd49];
	add.s64 	%rd50, %rd2, %rd48;
	ld.global.nc.f32 	%f127, [%rd50];
	mul.f32 	%f128, %f277, %f127;
	fma.rn.f32 	%f129, %f128, 0f3BBB989D, 0f3F000000;
	cvt.sat.f32.f32 	%f130, %f129;
	mov.f32 	%f131, 0f4B400001;
	mov.f32 	%f132, 0f437C0000;
	fma.rm.f32 	%f133, %f130, %f132, %f131;
	add.f32 	%f134, %f133, 0fCB40007F;
	neg.f32 	%f135, %f134;
	fma.rn.f32 	%f136, %f128, 0f3FB8AA3B, %f135;
	fma.rn.f32 	%f137, %f128, 0f32A57060, %f136;
	mov.b32 	%r59, %f133;
	shl.b32 	%r60, %r59, 23;
	mov.b32 	%f138, %r60;
	ex2.approx.ftz.f32 	%f139, %f137;
	mul.f32 	%f140, %f139, %f138;
	mul.f32 	%f141, %f278, %f127;
	mul.f32 	%f142, %f282, %f140;
	fma.rn.f32 	%f143, %f126, %f141, %f142;
	mul.f32 	%f144, %f279, %f143;
	add.s64 	%rd51, %rd3, %rd48;
	st.global.f32 	[%rd51], %f144;
$L__BB0_16:
	setp.lt.u32 	%p12, %r34, 4;
	mov.f32 	%f284, 0f00000000;
	mov.u32 	%r96, %r34;
	@%p12 bra 	$L__BB0_19;
	add.s32 	%r61, %r34, -2;
	mul.lo.s32 	%r94, %r35, %r61;
	shl.b32 	%r10, %r35, 2;
	add.s32 	%r62, %r34, -3;
	mul.lo.s32 	%r93, %r35, %r62;
	add.s32 	%r63, %r34, -4;
	mul.lo.s32 	%r92, %r35, %r63;
	add.s32 	%r64, %r34, -1;
	mul.lo.s32 	%r91, %r35, %r64;
	and.b32  	%r65, %r34, 2147483644;
	neg.s32 	%r90, %r65;
	mov.f32 	%f284, 0f00000000;
	mov.u32 	%r96, %r34;
$L__BB0_18:
	.pragma "nounroll";
	mul.wide.s32 	%rd52, %r91, 4;
	add.s64 	%rd53, %rd1, %rd52;
	ld.global.nc.f32 	%f147, [%rd53];
	add.s64 	%rd54, %rd2, %rd52;
	ld.global.nc.f32 	%f148, [%rd54];
	mul.f32 	%f149, %f277, %f148;
	fma.rn.f32 	%f150, %f149, 0f3BBB989D, 0f3F000000;
	cvt.sat.f32.f32 	%f151, %f150;
	mov.f32 	%f152, 0f4B400001;
	mov.f32 	%f153, 0f437C0000;
	fma.rm.f32 	%f154, %f151, %f153, %f152;
	add.f32 	%f155, %f154, 0fCB40007F;
	neg.f32 	%f156, %f155;
	fma.rn.f32 	%f157, %f149, 0f3FB8AA3B, %f156;
	fma.rn.f32 	%f158, %f149, 0f32A57060, %f157;
	mov.b32 	%r66, %f154;
	shl.b32 	%r67, %r66, 23;
	mov.b32 	%f159, %r67;
	ex2.approx.ftz.f32 	%f160, %f158;
	mul.f32 	%f161, %f160, %f159;
	mul.f32 	%f162, %f278, %f148;
	mul.f32 	%f163, %f284, %f161;
	fma.rn.f32 	%f164, %f147, %f162, %f163;
	add.s64 	%rd55, %rd3, %rd52;
	ld.global.f32 	%f165, [%rd55];
	fma.rn.f32 	%f166, %f279, %f164, %f165;
	st.global.f32 	[%rd55], %f166;
	mul.wide.s32 	%rd56, %r94, 4;
	add.s64 	%rd57, %rd1, %rd56;
	ld.global.nc.f32 	%f167, [%rd57];
	add.s64 	%rd58, %rd2, %rd56;
	ld.global.nc.f32 	%f168, [%rd58];
	mul.f32 	%f169, %f277, %f168;
	fma.rn.f32 	%f170, %f169, 0f3BBB989D, 0f3F000000;
	cvt.sat.f32.f32 	%f171, %f170;
	fma.rm.f32 	%f172, %f171, %f153, %f152;
	add.f32 	%f173, %f172, 0fCB40007F;
	neg.f32 	%f174, %f173;
	fma.rn.f32 	%f175, %f169, 0f3FB8AA3B, %f174;
	fma.rn.f32 	%f176, %f169, 0f32A57060, %f175;
	mov.b32 	%r68, %f172;
	shl.b32 	%r69, %r68, 23;
	mov.b32 	%f177, %r69;
	ex2.approx.ftz.f32 	%f178, %f176;
	mul.f32 	%f179, %f178, %f177;
	mul.f32 	%f180, %f278, %f168;
	mul.f32 	%f181, %f164, %f179;
	fma.rn.f32 	%f182, %f167, %f180, %f181;
	add.s64 	%rd59, %rd3, %rd56;
	ld.global.f32 	%f183, [%rd59];
	fma.rn.f32 	%f184, %f279, %f182, %f183;
	st.global.f32 	[%rd59], %f184;
	mul.wide.s32 	%rd60, %r93, 4;
	add.s64 	%rd61, %rd1, %rd60;
	ld.global.nc.f32 	%f185, [%rd61];
	add.s64 	%rd62, %rd2, %rd60;
	ld.global.nc.f32 	%f186, [%rd62];
	mul.f32 	%f187, %f277, %f186;
	fma.rn.f32 	%f188, %f187, 0f3BBB989D, 0f3F000000;
	cvt.sat.f32.f32 	%f189, %f188;
	fma.rm.f32 	%f190, %f189, %f153, %f152;
	add.f32 	%f191, %f190, 0fCB40007F;
	neg.f32 	%f192, %f191;
	fma.rn.f32 	%f193, %f187, 0f3FB8AA3B, %f192;
	fma.rn.f32 	%f194, %f187, 0f32A57060, %f193;
	mov.b32 	%r70, %f190;
	shl.b32 	%r71, %r70, 23;
	mov.b32 	%f195, %r71;
	ex2.approx.ftz.f32 	%f196, %f194;
	mul.f32 	%f197, %f196, %f195;
	mul.f32 	%f198, %f278, %f186;
	mul.f32 	%f199, %f182, %f197;
	fma.rn.f32 	%f200, %f185, %f198, %f199;
	add.s64 	%rd63, %rd3, %rd60;
	ld.global.f32 	%f201, [%rd63];
	fma.rn.f32 	%f202, %f279, %f200, %f201;
	st.global.f32 	[%rd63], %f202;
	add.s32 	%r96, %r96, -4;
	mul.wide.s32 	%rd64, %r92, 4;
	add.s64 	%rd65, %rd1, %rd64;
	ld.global.nc.f32 	%f203, [%rd65];
	add.s64 	%rd66, %rd2, %rd64;
	ld.global.nc.f32 	%f204, [%rd66];
	mul.f32 	%f205, %f277, %f204;
	fma.rn.f32 	%f206, %f205, 0f3BBB989D, 0f3F000000;
	cvt.sat.f32.f32 	%f207, %f206;
	fma.rm.f32 	%f208, %f207, %f153, %f152;
	add.f32 	%f209, %f208, 0fCB40007F;
	neg.f32 	%f210, %f209;
	fma.rn.f32 	%f211, %f205, 0f3FB8AA3B, %f210;
	fma.rn.f32 	%f212, %f205, 0f32A57060, %f211;
	mov.b32 	%r72, %f208;
	shl.b32 	%r73, %r72, 23;
	mov.b32 	%f213, %r73;
	ex2.approx.ftz.f32 	%f214, %f212;
	mul.f32 	%f215, %f214, %f213;
	mul.f32 	%f216, %f278, %f204;
	mul.f32 	%f217, %f200, %f215;
	fma.rn.f32 	%f284, %f203, %f216, %f217;
	add.s64 	%rd67, %rd3, %rd64;
	ld.global.f32 	%f218, [%rd67];
	fma.rn.f32 	%f219, %f279, %f284, %f218;
	st.global.f32 	[%rd67], %f219;
	sub.s32 	%r94, %r94, %r10;
	sub.s32 	%r93, %r93, %r10;
	sub.s32 	%r92, %r92, %r10;
	sub.s32 	%r91, %r91, %r10;
	add.s32 	%r90, %r90, 4;
	setp.ne.s32 	%p13, %r90, 0;
	@%p13 bra 	$L__BB0_18;
$L__BB0_19:
	setp.eq.s32 	%p14, %r2, 0;
	@%p14 bra 	$L__BB0_24;
	setp.eq.s32 	%p15, %r2, 1;
	@%p15 bra 	$L__BB0_22;
	add.s32 	%r74, %r96, -1;
	mul.lo.s32 	%r75, %r74, %r35;
	mul.wide.s32 	%rd68, %r75, 4;
	add.s64 	%rd69, %rd1, %rd68;
	ld.global.nc.f32 	%f220, [%rd69];
	add.s64 	%rd70, %rd2, %rd68;
	ld.global.nc.f32 	%f221, [%rd70];
	mul.f32 	%f222, %f277, %f221;
	fma.rn.f32 	%f223, %f222, 0f3BBB989D, 0f3F000000;
	cvt.sat.f32.f32 	%f224, %f223;
	mov.f32 	%f225, 0f4B400001;
	mov.f32 	%f226, 0f437C0000;
	fma.rm.f32 	%f227, %f224, %f226, %f225;
	add.f32 	%f228, %f227, 0fCB40007F;
	neg.f32 	%f229, %f228;
	fma.rn.f32 	%f230, %f222, 0f3FB8AA3B, %f229;
	fma.rn.f32 	%f231, %f222, 0f32A57060, %f230;
	mov.b32 	%r76, %f227;
	shl.b32 	%r77, %r76, 23;
	mov.b32 	%f232, %r77;
	ex2.approx.ftz.f32 	%f233, %f231;
	mul.f32 	%f234, %f233, %f232;
	mul.f32 	%f235, %f278, %f221;
	mul.f32 	%f236, %f284, %f234;
	fma.rn.f32 	%f237, %f220, %f235, %f236;
	add.s64 	%rd71, %rd3, %rd68;
	ld.global.f32 	%f238, [%rd71];
	fma.rn.f32 	%f239, %f279, %f237, %f238;
	st.global.f32 	[%rd71], %f239;
	add.s32 	%r96, %r96, -2;
	sub.s32 	%r78, %r75, %r35;
	mul.wide.s32 	%rd72, %r78, 4;
	add.s64 	%rd73, %rd1, %rd72;
	ld.global.nc.f32 	%f240, [%rd73];
	add.s64 	%rd74, %rd2, %rd72;
	ld.global.nc.f32 	%f241, [%rd74];
	mul.f32 	%f242, %f277, %f241;
	fma.rn.f32 	%f243, %f242, 0f3BBB989D, 0f3F000000;
	cvt.sat.f32.f32 	%f244, %f243;
	fma.rm.f32 	%f245, %f244, %f226, %f225;
	add.f32 	%f246, %f245, 0fCB40007F;
	neg.f32 	%f247, %f246;
	fma.rn.f32 	%f248, %f242, 0f3FB8AA3B, %f247;
	fma.rn.f32 	%f249, %f242, 0f32A57060, %f248;
	mov.b32 	%r79, %f245;
	shl.b32 	%r80, %r79, 23;
	mov.b32 	%f250, %r80;
	ex2.approx.ftz.f32 	%f251, %f249;
	mul.f32 	%f252, %f251, %f250;
	mul.f32 	%f253, %f278, %f241;
	mul.f32 	%f254, %f237, %f252;
	fma.rn.f32 	%f284, %f240, %f253, %f254;
	add.s64 	%rd75, %rd3, %rd72;
	ld.global.f32 	%f255, [%rd75];
	fma.rn.f32 	%f256, %f279, %f284, %f255;
	st.global.f32 	[%rd75], %f256;
$L__BB0_22:
	and.b32  	%r81, %r34, 1;
	setp.eq.b32 	%p16, %r81, 1;
	not.pred 	%p17, %p16;
	@%p17 bra 	$L__BB0_24;
	add.s32 	%r82, %r96, -1;
	mul.lo.s32 	%r83, %r82, %r35;
	mul.wide.s32 	%rd76, %r83, 4;
	add.s64 	%rd77, %rd1, %rd76;
	ld.global.nc.f32 	%f257, [%rd77];
	add.s64 	%rd78, %rd2, %rd76;
	ld.global.nc.f32 	%f258, [%rd78];
	mul.f32 	%f259, %f277, %f258;
	fma.rn.f32 	%f260, %f259, 0f3BBB989D, 0f3F000000;
	cvt.sat.f32.f32 	%f261, %f260;
	mov.f32 	%f262, 0f4B400001;
	mov.f32 	%f263, 0f437C0000;
	fma.rm.f32 	%f264, %f261, %f263, %f262;
	add.f32 	%f265, %f264, 0fCB40007F;
	neg.f32 	%f266, %f265;
	fma.rn.f32 	%f267, %f259, 0f3FB8AA3B, %f266;
	fma.rn.f32 	%f268, %f259, 0f32A57060, %f267;
	mov.b32 	%r84, %f264;
	shl.b32 	%r85, %r84, 23;
	mov.b32 	%f269, %r85;
	ex2.approx.ftz.f32 	%f270, %f268;
	mul.f32 	%f271, %f270, %f269;
	mul.f32 	%f272, %f278, %f258;
	mul.f32 	%f273, %f284, %f271;
	fma.rn.f32 	%f274, %f257, %f272, %f273;
	add.s64 	%rd79, %rd3, %rd76;
	ld.global.f32 	%f275, [%rd79];
	fma.rn.f32 	%f276, %f279, %f274, %f275;
	st.global.f32 	[%rd79], %f276;
$L__BB0_24:
	ret;

}


// ===== COMPILED SASS (sm_100) =====

	.target	sm_100

	.elftype	@"ET_EXEC"


//--------------------- .note.nv.tkinfo           --------------------------
	.section	.note.nv.tkinfo,"",@"SHT_NOTE"
	.sectionflags	@"SHF_NOTE_NV_TKINFO"
	.tkinfo
        /*0018*/ 	.word	0x00000002
        /*0030*/ 	.string	""
        /*0030*/ 	.string	"ptxas"
        /*0030*/ 	.string	"Cuda compilation tools, release 13.0, V13.0.88"
        /*0030*/ 	.string	"Build cuda_13.0.r13.0/compiler.36424714_0"
        /*0030*/ 	.string	"-arch sm_100 -m 64 "



//--------------------- .note.nv.cuinfo           --------------------------
	.section	.note.nv.cuinfo,"",@"SHT_NOTE"
	.sectionflags	@"SHF_NOTE_NV_CUINFO"
        /*0018*/ 	.short	0x0002
        /*001a*/ 	.short	0x0064
        /*001c*/ 	.short	0x0082
	.zero		2


//--------------------- .nv.info                  --------------------------
	.section	.nv.info,"",@"SHT_CUDA_INFO"
	.align	4


	//----- nvinfo : EIATTR_REGCOUNT
	.align		4
        /*0000*/ 	.byte	0x04, 0x2f
        /*0002*/ 	.short	(.L_1 - .L_0)
	.align		4
.L_0:
        /*0004*/ 	.word	index@(_Z31bidirectional_mamba_scan_kernelPKfS0_S0_S0_S0_Pfiii)
        /*0008*/ 	.word	0x00000020


	//----- nvinfo : EIATTR_FRAME_SIZE
	.align		4
.L_1:
        /*000c*/ 	.byte	0x04, 0x11
        /*000e*/ 	.short	(.L_3 - .L_2)
	.align		4
.L_2:
        /*0010*/ 	.word	index@(_Z31bidirectional_mamba_scan_kernelPKfS0_S0_S0_S0_Pfiii)
        /*0014*/ 	.word	0x00000000


	//----- nvinfo : EIATTR_MIN_STACK_SIZE
	.align		4
.L_3:
        /*0018*/ 	.byte	0x04, 0x12
        /*001a*/ 	.short	(.L_5 - .L_4)
	.align		4
.L_4:
        /*001c*/ 	.word	index@(_Z31bidirectional_mamba_scan_kernelPKfS0_S0_S0_S0_Pfiii)
        /*0020*/ 	.word	0x00000000
.L_5:


//--------------------- .nv.compat                --------------------------
	.section	.nv.compat,"",@"SHT_CUDA_COMPAT_INFO"
	.align	4
        /*0000*/ 	.byte	0x02, 0x09, 0x00, 0x00, 0x02, 0x02, 0x01, 0x00, 0x02, 0x05, 0x05, 0x00, 0x03, 0x07, 0x01, 0x01
        /*0010*/ 	.byte	0x02, 0x03, 0x00, 0x00, 0x02, 0x06, 0x01, 0x00, 0x04, 0x0b, 0x08, 0x00, 0x09, 0x00, 0x00, 0x00
        /*0020*/ 	.byte	0x00, 0x00, 0x00, 0x00


//--------------------- .nv.info._Z31bidirectional_mamba_scan_kernelPKfS0_S0_S0_S0_Pfiii --------------------------
	.section	.nv.info._Z31bidirectional_mamba_scan_kernelPKfS0_S0_S0_S0_Pfiii,"",@"SHT_CUDA_INFO"
	.sectionflags	@""
	.align	4


	//----- nvinfo : EIATTR_CUDA_API_VERSION
	.align		4
        /*0000*/ 	.byte	0x04, 0x37
        /*0002*/ 	.short	(.L_7 - .L_6)
.L_6:
        /*0004*/ 	.word	0x00000082


	//----- nvinfo : EIATTR_KPARAM_INFO
	.align		4
.L_7:
        /*0008*/ 	.byte	0x04, 0x17
        /*000a*/ 	.short	(.L_9 - .L_8)
.L_8:
        /*000c*/ 	.word	0x00000000
        /*0010*/ 	.short	0x0008
        /*0012*/ 	.short	0x0038
        /*0014*/ 	.byte	0x00, 0xf0, 0x11, 0x00


	//----- nvinfo : EIATTR_KPARAM_INFO
	.align		4
.L_9:
        /*0018*/ 	.byte	0x04, 0x17
        /*001a*/ 	.short	(.L_11 - .L_10)
.L_10:
        /*001c*/ 	.word	0x00000000
        /*0020*/ 	.short	0x0007
        /*0022*/ 	.short	0x0034
        /*0024*/ 	.byte	0x00, 0xf0, 0x11, 0x00


	//----- nvinfo : EIATTR_KPARAM_INFO
	.align		4
.L_11:
        /*0028*/ 	.byte	0x04, 0x17
        /*002a*/ 	.short	(.L_13 - .L_12)
.L_12:
        /*002c*/ 	.word	0x00000000
        /*0030*/ 	.short	0x0006
        /*0032*/ 	.short	0x0030
        /*0034*/ 	.byte	0x00, 0xf0, 0x11, 0x00


	//----- nvinfo : EIATTR_KPARAM_INFO
	.align		4
.L_13:
        /*0038*/ 	.byte	0x04, 0x17
        /*003a*/ 	.short	(.L_15 - .L_14)
.L_14:
        /*003c*/ 	.word	0x00000000
        /*0040*/ 	.short	0x0005
        /*0042*/ 	.short	0x0028
        /*0044*/ 	.byte	0x00, 0xf5, 0x21, 0x00


	//----- nvinfo : EIATTR_KPARAM_INFO
	.align		4
.L_15:
        /*0048*/ 	.byte	0x04, 0x17
        /*004a*/ 	.short	(.L_17 - .L_16)
.L_16:
        /*004c*/ 	.word	0x00000000
        /*0050*/ 	.short	0x0004
        /*0052*/ 	.short	0x0020
        /*0054*/ 	.byte	0x00, 0xf5, 0x21, 0x00


	//----- nvinfo : EIATTR_KPARAM_INFO
	.align		4
.L_17:
        /*0058*/ 	.byte	0x04, 0x17
        /*005a*/ 	.short	(.L_19 - .L_18)
.L_18:
        /*005c*/ 	.word	0x00000000
        /*0060*/ 	.short	0x0003
        /*0062*/ 	.short	0x0018
        /*0064*/ 	.byte	0x00, 0xf5, 0x21, 0x00


	//----- nvinfo : EIATTR_KPARAM_INFO
	.align		4
.L_19:
        /*0068*/ 	.byte	0x04, 0x17
        /*006a*/ 	.short	(.L_21 - .L_20)
.L_20:
        /*006c*/ 	.word	0x00000000
        /*0070*/ 	.short	0x0002
        /*0072*/ 	.short	0x0010
        /*0074*/ 	.byte	0x00, 0xf5, 0x21, 0x00


	//----- nvinfo : EIATTR_KPARAM_INFO
	.align		4
.L_21:
        /*0078*/ 	.byte	0x04, 0x17
        /*007a*/ 	.short	(.L_23 - .L_22)
.L_22:
        /*007c*/ 	.word	0x00000000
        /*0080*/ 	.short	0x0001
        /*0082*/ 	.short	0x0008
        /*0084*/ 	.byte	0x00, 0xf5, 0x21, 0x00


	//----- nvinfo : EIATTR_KPARAM_INFO
	.align		4
.L_23:
        /*0088*/ 	.byte	0x04, 0x17
        /*008a*/ 	.short	(.L_25 - .L_24)
.L_24:
        /*008c*/ 	.word	0x00000000
        /*0090*/ 	.short	0x0000
        /*0092*/ 	.short	0x0000
        /*0094*/ 	.byte	0x00, 0xf5, 0x21, 0x00


	//----- nvinfo : EIATTR_SPARSE_MMA_MASK
	.align		4
.L_25:
        /*0098*/ 	.byte	0x03, 0x50
        /*009a*/ 	.short	0x0000


	//----- nvinfo : EIATTR_MAXREG_COUNT
	.align		4
        /*009c*/ 	.byte	0x03, 0x1b
        /*009e*/ 	.short	0x00ff


	//----- nvinfo : EIATTR_MERCURY_ISA_VERSION
	.align		4
        /*00a0*/ 	.byte	0x03, 0x5f
        /*00a2*/ 	.short	0x0101


	//----- nvinfo : EIATTR_VRC_CTA_INIT_COUNT
	.align		4
        /*00a4*/ 	.byte	0x02, 0x4a
	.zero		1
	.zero		1


	//----- nvinfo : EIATTR_EXIT_INSTR_OFFSETS
	.align		4
        /*00a8*/ 	.byte	0x04, 0x1c
        /*00aa*/ 	.short	(.L_27 - .L_26)


	//   ....[0]....
.L_26:
        /*00ac*/ 	.word	0x00000080


	//   ....[1]....
        /*00b0*/ 	.word	0x00000310


	//   ....[2]....
        /*00b4*/ 	.word	0x00001410


	//   ....[3]....
        /*00b8*/ 	.word	0x00001740


	//   ....[4]....
        /*00bc*/ 	.word	0x000018d0


	//----- nvinfo : EIATTR_CBANK_PARAM_SIZE
	.align		4
.L_27:
        /*00c0*/ 	.byte	0x03, 0x19
        /*00c2*/ 	.short	0x003c


	//----- nvinfo : EIATTR_PARAM_CBANK
	.align		4
        /*00c4*/ 	.byte	0x04, 0x0a
        /*00c6*/ 	.short	(.L_29 - .L_28)
	.align		4
.L_28:
        /*00c8*/ 	.word	index@(.nv.constant0._Z31bidirectional_mamba_scan_kernelPKfS0_S0_S0_S0_Pfiii)
        /*00cc*/ 	.short	0x0380
        /*00ce*/ 	.short	0x003c


	//----- nvinfo : EIATTR_SW_WAR
	.align		4
.L_29:
        /*00d0*/ 	.byte	0x04, 0x36
        /*00d2*/ 	.short	(.L_31 - .L_30)
.L_30:
        /*00d4*/ 	.word	0x00000008
.L_31:


//--------------------- .nv.callgraph             --------------------------
	.section	.nv.callgraph,"",@"SHT_CUDA_CALLGRAPH"
	.align	4
	.sectionentsize	8
	.align		4
        /*0000*/ 	.word	0x00000000
	.align		4
        /*0004*/ 	.word	0xffffffff
	.align		4
        /*0008*/ 	.word	0x00000000
	.align		4
        /*000c*/ 	.word	0xfffffffe
	.align		4
        /*0010*/ 	.word	0x00000000
	.align		4
        /*0014*/ 	.word	0xfffffffd
	.align		4
        /*0018*/ 	.word	0x00000000
	.align		4
        /*001c*/ 	.word	0xfffffffc


//--------------------- .text._Z31bidirectional_mamba_scan_kernelPKfS0_S0_S0_S0_Pfiii --------------------------
	.section	.text._Z31bidirectional_mamba_scan_kernelPKfS0_S0_S0_S0_Pfiii,"ax",@progbits
	.align	128
        .global         _Z31bidirectional_mamba_scan_kernelPKfS0_S0_S0_S0_Pfiii
        .type           _Z31bidirectional_mamba_scan_kernelPKfS0_S0_S0_S0_Pfiii,@function
        .size           _Z31bidirectional_mamba_scan_kernelPKfS0_S0_S0_S0_Pfiii,(.L_x_8 - _Z31bidirectional_mamba_scan_kernelPKfS0_S0_S0_S0_Pfiii)
        .other          _Z31bidirectional_mamba_scan_kernelPKfS0_S0_S0_S0_Pfiii,@"STO_CUDA_ENTRY STV_DEFAULT"
_Z31bidirectional_mamba_scan_kernelPKfS0_S0_S0_S0_Pfiii:
.text._Z31bidirectional_mamba_scan_kernelPKfS0_S0_S0_S0_Pfiii:
[----:B------:R-:W-:Y:S01]  /*0000*/  LDC R1, c[0x0][0x37c] ;  /* 0x0000df00ff017b82 */ /* 0x000fe20000000800 */
[----:B------:R-:W0:Y:S07]  /*0010*/  S2R R0, SR_TID.X ;  /* 0x0000000000007919 */ /* 0x000e2e0000002100 */
[----:B------:R-:W0:Y:S01]  /*0020*/  S2UR UR4, SR_CTAID.X ;  /* 0x00000000000479c3 */ /* 0x000e220000002500 */
[----:B------:R-:W1:Y:S07]  /*0030*/  LDCU UR5, c[0x0][0x3b8] ;  /* 0x00007700ff0577ac */ /* 0x000e6e0008000800 */
[----:B------:R-:W0:Y:S02]  /*0040*/  LDC R5, c[0x0][0x360] ;  /* 0x0000d800ff057b82 */ /* 0x000e240000000800 */
[----:B0-----:R-:W-:Y:S01]  /*0050*/  IMAD R5, R5, UR4, R0 ;  /* 0x0000000405057c24 */ /* 0x001fe2000f8e0200 */
[----:B-1----:R-:W-:-:S04]  /*0060*/  MOV R0, UR5 ;  /* 0x0000000500007c02 */ /* 0x002fc80008000f00 */
[----:B------:R-:W-:-:S13]  /*0070*/  ISETP.GE.AND P0, PT, R5, R0, PT ;  /* 0x000000000500720c */ /* 0x000fda0003f06270 */
[----:B------:R-:W-:Y:S05]  /*0080*/  @P0 EXIT ;  /* 0x000000000000094d */ /* 0x000fea0003800000 */
[----:B------:R-:W0:Y:S01]  /*0090*/  LDCU.64 UR8, c[0x0][0x398] ;  /* 0x00007300ff0877ac */ /* 0x000e220008000a00 */
[----:B------:R-:W1:Y:S01]  /*00a0*/  LDC R16, c[0x0][0x3b4] ;  /* 0x0000ed00ff107b82 */ /* 0x000e620000000800 */
[----:B------:R-:W-:Y:S01]  /*00b0*/  HFMA2 R4, -RZ, RZ, 1.875, 0 ;  /* 0x3f800000ff047431 */ /* 0x000fe200000001ff */
[----:B------:R-:W-:Y:S01]  /*00c0*/  MOV R3, 0x3f800000 ;  /* 0x3f80000000037802 */ /* 0x000fe20000000f00 */
[----:B------:R-:W2:Y:S01]  /*00d0*/  LDCU.64 UR4, c[0x0][0x388] ;  /* 0x00007100ff0477ac */ /* 0x000ea20008000a00 */
[----:B------:R-:W-:Y:S01]  /*00e0*/  HFMA2 R2, -RZ, RZ, -1.875, 0 ;  /* 0xbf800000ff027431 */ /* 0x000fe200000001ff */
[----:B------:R-:W3:Y:S01]  /*00f0*/  LDCU.64 UR6, c[0x0][0x390] ;  /* 0x00007200ff0677ac */ /* 0x000ee20008000a00 */
[----:B0-----:R-:W-:-:S04]  /*0100*/  ISETP.NE.U32.AND P0, PT, RZ, UR8, PT ;  /* 0x00000008ff007c0c */ /* 0x001fc8000bf05070 */
[----:B------:R-:W-:Y:S01]  /*0110*/  ISETP.NE.AND.EX P0, PT, RZ, UR9, PT, P0 ;  /* 0x00000009ff007c0c */ /* 0x000fe2000bf05300 */
[----:B------:R-:W0:Y:S01]  /*0120*/  LDCU.128 UR8, c[0x0][0x3a0] ;  /* 0x00007400ff0877ac */ /* 0x000e220008000c00 */
[----:B--2---:R-:W-:Y:S02]  /*0130*/  ISETP.NE.U32.AND P1, PT, RZ, UR4, PT ;  /* 0x00000004ff007c0c */ /* 0x004fe4000bf25070 */
[----:B---3--:R-:W-:Y:S02]  /*0140*/  ISETP.NE.U32.AND P2, PT, RZ, UR6, PT ;  /* 0x00000006ff007c0c */ /* 0x008fe4000bf45070 */
[----:B------:R-:W-:Y:S02]  /*0150*/  ISETP.NE.AND.EX P1, PT, RZ, UR5, PT, P1 ;  /* 0x00000005ff007c0c */ /* 0x000fe4000bf25310 */
[----:B------:R-:W-:Y:S01]  /*0160*/  ISETP.NE.AND.EX P2, PT, RZ, UR7, PT, P2 ;  /* 0x00000007ff007c0c */ /* 0x000fe2000bf45320 */
[----:B------:R-:W1:Y:S01]  /*0170*/  S2UR UR4, SR_CTAID.Y ;  /* 0x00000000000479c3 */ /* 0x000e620000002600 */
[----:B------:R-:W2:Y:S07]  /*0180*/  LDCU.64 UR6, c[0x0][0x358] ;  /* 0x00006b00ff0677ac */ /* 0x000eae0008000a00 */
[----:B------:R-:W3:Y:S08]  /*0190*/  @P0 LDC.64 R10, c[0x0][0x398] ;  /* 0x0000e600ff0a0b82 */ /* 0x000ef00000000a00 */
[----:B------:R-:W4:Y:S08]  /*01a0*/  @P1 LDC.64 R6, c[0x0][0x388] ;  /* 0x0000e200ff061b82 */ /* 0x000f300000000a00 */
[----:B------:R-:W0:Y:S01]  /*01b0*/  @P2 LDC.64 R8, c[0x0][0x390] ;  /* 0x0000e400ff082b82 */ /* 0x000e220000000a00 */
[----:B-1----:R-:W-:Y:S01]  /*01c0*/  IMAD R13, R16, UR4, RZ ;  /* 0x00000004100d7c24 */ /* 0x002fe2000f8e02ff */
[----:B------:R-:W1:Y:S03]  /*01d0*/  LDCU.64 UR4, c[0x0][0x380] ;  /* 0x00007000ff0477ac */ /* 0x000e660008000a00 */
[----:B------:R-:W-:-:S02]  /*01e0*/  IMAD R12, R13, R0, RZ ;  /* 0x000000000d0c7224 */ /* 0x000fc400078e02ff */
[----:B---3--:R-:W-:Y:S01]  /*01f0*/  @P0 IMAD.WIDE R10, R5, 0x4, R10 ;  /* 0x00000004050a0825 */ /* 0x008fe200078e020a */
[----:B------:R-:W-:-:S04]  /*0200*/  SHF.R.S32.HI R13, RZ, 0x1f, R5 ;  /* 0x0000001fff0d7819 */ /* 0x000fc80000011405 */
[----:B--2---:R2:W5:Y:S01]  /*0210*/  @P0 LDG.E.CONSTANT R4, desc[UR6][R10.64] ;  /* 0x000000060a040981 */ /* 0x004562000c1e9900 */
[----:B----4-:R-:W-:-:S05]  /*0220*/  @P1 IMAD.WIDE R6, R5, 0x4, R6 ;  /* 0x0000000405061825 */ /* 0x010fca00078e0206 */
[----:B------:R3:W5:Y:S01]  /*0230*/  @P1 LDG.E.CONSTANT R2, desc[UR6][R6.64] ;  /* 0x0000000606021981 */ /* 0x000762000c1e9900 */
[C---:B0-----:R-:W-:Y:S01]  /*0240*/  @P2 IMAD.WIDE R8, R5.reuse, 0x4, R8 ;  /* 0x0000000405082825 */ /* 0x041fe200078e0208 */
[----:B------:R-:W-:-:S04]  /*0250*/  IADD3 R5, P0, PT, R5, R12, RZ ;  /* 0x0000000c05057210 */ /* 0x000fc80007f1e0ff */
[----:B------:R-:W-:Y:S01]  /*0260*/  LEA.HI.X.SX32 R12, R12, R13, 0x1, P0 ;  /* 0x0000000d0c0c7211 */ /* 0x000fe200000f0eff */
[----:B------:R3:W5:Y:S01]  /*0270*/  @P2 LDG.E.CONSTANT R3, desc[UR6][R8.64] ;  /* 0x0000000608032981 */ /* 0x000762000c1e9900 */
[----:B------:R-:W-:Y:S02]  /*0280*/  ISETP.GE.AND P0, PT, R16, 0x1, PT ;  /* 0x000000011000780c */ /* 0x000fe40003f06270 */
[C---:B------:R-:W-:Y:S02]  /*0290*/  SHF.L.U32 R14, R5.reuse, 0x2, RZ ;  /* 0x00000002050e7819 */ /* 0x040fe400000006ff */
[----:B------:R-:W-:Y:S02]  /*02a0*/  SHF.L.U64.HI R5, R5, 0x2, R12 ;  /* 0x0000000205057819 */ /* 0x000fe4000001020c */
[C---:B--2---:R-:W-:Y:S02]  /*02b0*/  IADD3 R10, P2, PT, R14.reuse, UR8, RZ ;  /* 0x000000080e0a7c10 */ /* 0x044fe4000ff5e0ff */
[----:B------:R-:W-:-:S02]  /*02c0*/  IADD3 R12, P3, PT, R14, UR10, RZ ;  /* 0x0000000a0e0c7c10 */ /* 0x000fc4000ff7e0ff */
[----:B-1----:R-:W-:Y:S02]  /*02d0*/  IADD3 R14, P1, PT, R14, UR4, RZ ;  /* 0x000000040e0e7c10 */ /* 0x002fe4000ff3e0ff */
[C---:B------:R-:W-:Y:S02]  /*02e0*/  IADD3.X R11, PT, PT, R5.reuse, UR9, RZ, P2, !PT ;  /* 0x00000009050b7c10 */ /* 0x040fe400097fe4ff */
[C---:B------:R-:W-:Y:S02]  /*02f0*/  IADD3.X R13, PT, PT, R5.reuse, UR11, RZ, P3, !PT ;  /* 0x0000000b050d7c10 */ /* 0x040fe40009ffe4ff */
[----:B------:R-:W-:Y:S01]  /*0300*/  IADD3.X R15, PT, PT, R5, UR5, RZ, P1, !PT ;  /* 0x00000005050f7c10 */ /* 0x000fe20008ffe4ff */
[----:B---3--:R-:W-:Y:S06]  /*0310*/  @!P0 EXIT ;  /* 0x000000000000894d */ /* 0x008fec0003800000 */
[C---:B------:R-:W-:Y:S02]  /*0320*/  ISETP.GE.U32.AND P1, PT, R16.reuse, 0x4, PT ;  /* 0x000000041000780c */ /* 0x040fe40003f26070 */
[----:B------:R-:W-:Y:S02]  /*0330*/  LOP3.LUT R5, R16, 0x3, RZ, 0xc0, !PT ;  /* 0x0000000310057812 */ /* 0x000fe400078ec0ff */
[----:B------:R-:W-:Y:S02]  /*0340*/  MOV R21, RZ ;  /* 0x000000ff00157202 */ /* 0x000fe40000000f00 */
[----:B------:R-:W-:Y:S02]  /*0350*/  ISETP.NE.AND P0, PT, R5, RZ, PT ;  /* 0x000000ff0500720c */ /* 0x000fe40003f05270 */
[----:B------:R-:W-:-:S05]  /*0360*/  MOV R7, RZ ;  /* 0x000000ff00077202 */ /* 0x000fca0000000f00 */
[----:B------:R-:W-:Y:S06]  /*0370*/  @!P1 BRA `(.L_x_0) ;  /* 0x00000004005c9947 */ /* 0x000fec0003800000 */
[----:B------:R-:W-:Y:S01]  /*0380*/  LOP3.LUT R7, R16, 0x7ffffffc, RZ, 0xc0, !PT ;  /* 0x7ffffffc10077812 */ /* 0x000fe200078ec0ff */
[----:B------:R-:W-:Y:S01]  /*0390*/  HFMA2 R9, -RZ, RZ, 0, 0 ;  /* 0x00000000ff097431 */ /* 0x000fe200000001ff */
[----:B------:R-:W-:Y:S02]  /*03a0*/  MOV R21, RZ ;  /* 0x000000ff00157202 */ /* 0x000fe40000000f00 */
[----:B------:R-:W-:-:S07]  /*03b0*/  IADD3 R8, PT, PT, -R7, RZ, RZ ;  /* 0x000000ff07087210 */ /* 0x000fce0007ffe1ff */
.L_x_1:
[----:B-1----:R-:W-:Y:S01]  /*03c0*/  IMAD.WIDE R16, R9, 0x4, R10 ;  /* 0x0000000409107825 */ /* 0x002fe200078e020a */
[----:B------:R-:W0:Y:S04]  /*03d0*/  LDC R0, c[0x0][0x3b8] ;  /* 0x0000ee00ff007b82 */ /* 0x000e280000000800 */
[----:B------:R-:W2:Y:S01]  /*03e0*/  LDG.E.CONSTANT R20, desc[UR6][R16.64] ;  /* 0x0000000610147981 */ /* 0x000ea2000c1e9900 */
[----:B------:R-:W-:Y:S02]  /*03f0*/  MOV R23, 0x3bbb989d ;  /* 0x3bbb989d00177802 */ /* 0x000fe40000000f00 */
[----:B------:R-:W-:Y:S01]  /*0400*/  MOV R6, 0x437c0000 ;  /* 0x437c000000067802 */ /* 0x000fe20000000f00 */
[----:B--2--5:R-:W-:-:S04]  /*0410*/  FMUL R22, R20, R2 ;  /* 0x0000000214167220 */ /* 0x024fc80000400000 */
[----:B------:R-:W-:-:S04]  /*0420*/  FFMA.SAT R19, R22, R23, 0.5 ;  /* 0x3f00000016137423 */ /* 0x000fc80000002017 */
[----:B------:R-:W-:-:S04]  /*0430*/  FFMA.RM R24, R19, R6, 12582913 ;  /* 0x4b40000113187423 */ /* 0x000fc80000004006 */
[----:B------:R-:W-:-:S04]  /*0440*/  FADD R19, R24, -12583039 ;  /* 0xcb40007f18137421 */ /* 0x000fc80000000000 */
[----:B------:R-:W-:Y:S01]  /*0450*/  FFMA R25, R22, 1.4426950216293334961, -R19 ;  /* 0x3fb8aa3b16197823 */ /* 0x000fe20000000813 */
[----:B0-----:R-:W-:-:S04]  /*0460*/  IMAD.WIDE R18, R0, 0x4, R16 ;  /* 0x0000000400127825 */ /* 0x001fc800078e0210 */
[----:B------:R-:W-:Y:S01]  /*0470*/  FFMA R26, R22, 1.925963033500011079e-08, R25 ;  /* 0x32a57060161a7823 */ /* 0x000fe20000000019 */
[----:B------:R-:W-:Y:S01]  /*0480*/  IMAD.WIDE R16, R9, 0x4, R14 ;  /* 0x0000000409107825 */ /* 0x000fe200078e020e */
[----:B------:R0:W2:Y:S04]  /*0490*/  LDG.E.CONSTANT R22, desc[UR6][R18.64] ;  /* 0x0000000612167981 */ /* 0x0000a8000c1e9900 */
[----:B------:R1:W3:Y:S01]  /*04a0*/  LDG.E.CONSTANT R25, desc[UR6][R16.64] ;  /* 0x0000000610197981 */ /* 0x0002e2000c1e9900 */
[----:B------:R4:W4:Y:S01]  /*04b0*/  MUFU.EX2 R27, R26 ;  /* 0x0000001a001b7308 */ /* 0x0009220000000800 */
[----:B------:R-:W-:Y:S01]  /*04c0*/  SHF.L.U32 R24, R24, 0x17, RZ ;  /* 0x0000001718187819 */ /* 0x000fe200000006ff */
[----:B------:R-:W-:Y:S01]  /*04d0*/  FMUL R20, R20, R3 ;  /* 0x0000000314147220 */ /* 0x000fe20000400000 */
[----:B0-----:R-:W-:-:S04]  /*04e0*/  IMAD.WIDE R18, R0, 0x4, R18 ;  /* 0x0000000400127825 */ /* 0x001fc800078e0212 */
[----:B-1----:R-:W-:Y:S01]  /*04f0*/  IMAD.WIDE R16, R0, 0x4, R16 ;  /* 0x0000000400107825 */ /* 0x002fe200078e0210 */
[----:B----4-:R0:W4:Y:S03]  /*0500*/  LDG.E.CONSTANT R26, desc[UR6][R18.64] ;  /* 0x00000006121a7981 */ /* 0x010126000c1e9900 */
[----:B------:R-:W-:Y:S02]  /*0510*/  FMUL R24, R24, R27 ;  /* 0x0000001b18187220 */ /* 0x000fe40000400000 */
[----:B------:R1:W4:Y:S02]  /*0520*/  LDG.E.CONSTANT R27, desc[UR6][R16.64] ;  /* 0x00000006101b7981 */ /* 0x000324000c1e9900 */
[----:B------:R-:W-:Y:S01]  /*0530*/  FMUL R28, R24, R21 ;  /* 0x00000015181c7220 */ /* 0x000fe20000400000 */
[----:B--2---:R-:W-:-:S04]  /*0540*/  FMUL R24, R22, R2 ;  /* 0x0000000216187220 */ /* 0x004fc80000400000 */
[----:B------:R-:W-:Y:S01]  /*0550*/  FFMA.SAT R21, R24, R23, 0.5 ;  /* 0x3f00000018157423 */ /* 0x000fe20000002017 */
[----:B---3--:R-:W-:-:S03]  /*0560*/  FFMA R25, R25, R20, R28 ;  /* 0x0000001419197223 */ /* 0x008fc6000000001c */
[----:B------:R-:W-:-:S04]  /*0570*/  FFMA.RM R28, R21, R6, 12582913 ;  /* 0x4b400001151c7423 */ /* 0x000fc80000004006 */
[----:B------:R-:W-:-:S04]  /*0580*/  FADD R21, R28, -12583039 ;  /* 0xcb40007f1c157421 */ /* 0x000fc80000000000 */
[----:B------:R-:W-:-:S04]  /*0590*/  FFMA R21, R24, 1.4426950216293334961, -R21 ;  /* 0x3fb8aa3b18157823 */ /* 0x000fc80000000815 */
[----:B------:R-:W-:Y:S01]  /*05a0*/  FFMA R24, R24, 1.925963033500011079e-08, R21 ;  /* 0x32a5706018187823 */ /* 0x000fe20000000015 */
[----:B------:R-:W-:-:S06]  /*05b0*/  IMAD.WIDE R20, R0, 0x4, R18 ;  /* 0x0000000400147825 */ /* 0x000fcc00078e0212 */
[----:B------:R-:W2:Y:S01]  /*05c0*/  LDG.E.CONSTANT R20, desc[UR6][R20.64] ;  /* 0x0000000614147981 */ /* 0x000ea2000c1e9900 */
[----:B0-----:R-:W-:-:S05]  /*05d0*/  IMAD.WIDE R18, R0, 0x4, R16 ;  /* 0x0000000400127825 */ /* 0x001fca00078e0210 */
[----:B------:R0:W3:Y:S01]  /*05e0*/  LDG.E.CONSTANT R29, desc[UR6][R18.64] ;  /* 0x00000006121d7981 */ /* 0x0000e2000c1e9900 */
[----:B-1----:R-:W-:-:S05]  /*05f0*/  IMAD.WIDE R16, R0, 0x4, R18 ;  /* 0x0000000400107825 */ /* 0x002fca00078e0212 */
[----:B------:R1:W3:Y:S01]  /*0600*/  LDG.E.CONSTANT R21, desc[UR6][R16.64] ;  /* 0x0000000610157981 */ /* 0x0002e2000c1e9900 */
[----:B------:R-:W1:Y:S01]  /*0610*/  MUFU.EX2 R24, R24 ;  /* 0x0000001800187308 */ /* 0x000e620000000800 */
[----:B------:R-:W-:Y:S01]  /*0620*/  SHF.L.U32 R28, R28, 0x17, RZ ;  /* 0x000000171c1c7819 */ /* 0x000fe200000006ff */
[----:B0-----:R-:W-:Y:S01]  /*0630*/  FMUL R18, R22, R3 ;  /* 0x0000000316127220 */ /* 0x001fe20000400000 */
[----:B----4-:R-:W-:-:S03]  /*0640*/  FMUL R22, R26, R2 ;  /* 0x000000021a167220 */ /* 0x010fc60000400000 */
[----:B-1----:R-:W-:-:S04]  /*0650*/  FMUL R28, R28, R24 ;  /* 0x000000181c1c7220 */ /* 0x002fc80000400000 */
[----:B------:R-:W-:-:S04]  /*0660*/  FMUL R28, R25, R28 ;  /* 0x0000001c191c7220 */ /* 0x000fc80000400000 */
[----:B------:R-:W-:Y:S01]  /*0670*/  FFMA R27, R27, R18, R28 ;  /* 0x000000121b1b7223 */ /* 0x000fe2000000001c */
[----:B------:R-:W-:-:S04]  /*0680*/  FFMA.SAT R28, R22, R23, 0.5 ;  /* 0x3f000000161c7423 */ /* 0x000fc80000002017 */
[----:B------:R-:W-:-:S04]  /*0690*/  FFMA.RM R18, R28, R6, 12582913 ;  /* 0x4b4000011c127423 */ /* 0x000fc80000004006 */
[----:B------:R-:W-:-:S04]  /*06a0*/  FADD R19, R18, -12583039 ;  /* 0xcb40007f12137421 */ /* 0x000fc80000000000 */
[----:B------:R-:W-:-:S04]  /*06b0*/  FFMA R19, R22, 1.4426950216293334961, -R19 ;  /* 0x3fb8aa3b16137823 */ /* 0x000fc80000000813 */
[----:B------:R-:W-:-:S04]  /*06c0*/  FFMA R28, R22, 1.925963033500011079e-08, R19 ;  /* 0x32a57060161c7823 */ /* 0x000fc80000000013 */
[----:B------:R-:W0:Y:S01]  /*06d0*/  MUFU.EX2 R17, R28 ;  /* 0x0000001c00117308 */ /* 0x000e220000000800 */
[----:B------:R-:W-:Y:S01]  /*06e0*/  SHF.L.U32 R24, R18, 0x17, RZ ;  /* 0x0000001712187819 */ /* 0x000fe200000006ff */
[----:B------:R-:W-:Y:S01]  /*06f0*/  FMUL R26, R26, R3 ;  /* 0x000000031a1a7220 */ /* 0x000fe20000400000 */
[----:B------:R-:W-:-:S03]  /*0700*/  IADD3 R8, PT, PT, R8, 0x4, RZ ;  /* 0x0000000408087810 */ /* 0x000fc60007ffe0ff */
[----:B0-----:R-:W-:-:S04]  /*0710*/  FMUL R24, R24, R17 ;  /* 0x0000001118187220 */ /* 0x001fc80000400000 */
[----:B------:R-:W-:Y:S01]  /*0720*/  FMUL R24, R27, R24 ;  /* 0x000000181b187220 */ /* 0x000fe20000400000 */
[----:B------:R-:W-:Y:S01]  /*0730*/  ISETP.NE.AND P1, PT, R8, RZ, PT ;  /* 0x000000ff0800720c */ /* 0x000fe20003f25270 */
[-C--:B------:R-:W-:Y:S01]  /*0740*/  FMUL R25, R25, R4.reuse ;  /* 0x0000000419197220 */ /* 0x080fe20000400000 */
[----:B------:R-:W-:Y:S01]  /*0750*/  FMUL R27, R27, R4 ;  /* 0x000000041b1b7220 */ /* 0x000fe20000400000 */
[----:B--2---:R-:W-:-:S04]  /*0760*/  FMUL R16, R20, R2 ;  /* 0x0000000214107220 */ /* 0x004fc80000400000 */
[----:B------:R-:W-:-:S04]  /*0770*/  FFMA.SAT R23, R16, R23, 0.5 ;  /* 0x3f00000010177423 */ /* 0x000fc80000002017 */
[----:B------:R-:W-:-:S04]  /*0780*/  FFMA.RM R6, R23, R6, 12582913 ;  /* 0x4b40000117067423 */ /* 0x000fc80000004006 */
[----:B------:R-:W-:-:S04]  /*0790*/  FADD R19, R6, -12583039 ;  /* 0xcb40007f06137421 */ /* 0x000fc80000000000 */
[----:B------:R-:W-:-:S04]  /*07a0*/  FFMA R19, R16, 1.4426950216293334961, -R19 ;  /* 0x3fb8aa3b10137823 */ /* 0x000fc80000000813 */
[----:B------:R-:W-:-:S06]  /*07b0*/  FFMA R22, R16, 1.925963033500011079e-08, R19 ;  /* 0x32a5706010167823 */ /* 0x000fcc0000000013 */
[----:B------:R-:W0:Y:S01]  /*07c0*/  MUFU.EX2 R22, R22 ;  /* 0x0000001600167308 */ /* 0x000e220000000800 */
[----:B------:R-:W-:Y:S01]  /*07d0*/  IMAD.WIDE R18, R9, 0x4, R12 ;  /* 0x0000000409127825 */ /* 0x000fe200078e020c */
[----:B------:R-:W-:-:S03]  /*07e0*/  SHF.L.U32 R23, R6, 0x17, RZ ;  /* 0x0000001706177819 */ /* 0x000fc600000006ff */
[----:B---3--:R-:W-:Y:S01]  /*07f0*/  FFMA R29, R29, R26, R24 ;  /* 0x0000001a1d1d7223 */ /* 0x008fe20000000018 */
[----:B------:R-:W-:-:S04]  /*0800*/  IMAD.WIDE R16, R0, 0x4, R18 ;  /* 0x0000000400107825 */ /* 0x000fc800078e0212 */
[----:B------:R-:W-:Y:S01]  /*0810*/  FMUL R20, R20, R3 ;  /* 0x0000000314147220 */ /* 0x000fe20000400000 */
[----:B0-----:R-:W-:Y:S01]  /*0820*/  FMUL R6, R23, R22 ;  /* 0x0000001617067220 */ /* 0x001fe20000400000 */
[----:B------:R-:W-:-:S04]  /*0830*/  IMAD.WIDE R22, R0, 0x4, R16 ;  /* 0x0000000400167825 */ /* 0x000fc800078e0210 */
[----:B------:R-:W-:Y:S01]  /*0840*/  FMUL R6, R29, R6 ;  /* 0x000000061d067220 */ /* 0x000fe20000400000 */
[----:B------:R0:W-:Y:S03]  /*0850*/  STG.E desc[UR6][R18.64], R25 ;  /* 0x0000001912007986 */ /* 0x0001e6000c101906 */
[----:B------:R-:W-:Y:S01]  /*0860*/  FFMA R21, R21, R20, R6 ;  /* 0x0000001415157223 */ /* 0x000fe20000000006 */
[----:B------:R-:W-:Y:S01]  /*0870*/  FMUL R29, R29, R4 ;  /* 0x000000041d1d7220 */ /* 0x000fe20000400000 */
[----:B------:R1:W-:Y:S01]  /*0880*/  STG.E desc[UR6][R16.64], R27 ;  /* 0x0000001b10007986 */ /* 0x0003e2000c101906 */
[----:B0-----:R-:W-:-:S04]  /*0890*/  IMAD.WIDE R18, R0, 0x4, R22 ;  /* 0x0000000400127825 */ /* 0x001fc800078e0216 */
[----:B------:R-:W-:Y:S01]  /*08a0*/  FMUL R25, R21, R4 ;  /* 0x0000000415197220 */ /* 0x000fe20000400000 */
[----:B------:R1:W-:Y:S01]  /*08b0*/  STG.E desc[UR6][R22.64], R29 ;  /* 0x0000001d16007986 */ /* 0x0003e2000c101906 */
[----:B------:R-:W-:-:S03]  /*08c0*/  LEA R9, R0, R9, 0x2 ;  /* 0x0000000900097211 */ /* 0x000fc600078e10ff */
[----:B------:R1:W-:Y:S01]  /*08d0*/  STG.E desc[UR6][R18.64], R25 ;  /* 0x0000001912007986 */ /* 0x0003e2000c101906 */
[----:B------:R-:W-:Y:S05]  /*08e0*/  @P1 BRA `(.L_x_1) ;  /* 0xfffffff800b41947 */ /* 0x000fea000383ffff */
.L_x_0:
[----:B------:R-:W-:Y:S05]  /*08f0*/  @!P0 BRA `(.L_x_2) ;  /* 0x0000000400188947 */ /* 0x000fea0003800000 */
[----:B------:R-:W0:Y:S01]  /*0900*/  LDCU UR4, c[0x0][0x3b4] ;  /* 0x00007680ff0477ac */ /* 0x000e220008000800 */
[----:B------:R-:W-:Y:S01]  /*0910*/  ISETP.NE.AND P1, PT, R5, 0x1, PT ;  /* 0x000000010500780c */ /* 0x000fe20003f25270 */
[----:B0-----:R-:W-:-:S04]  /*0920*/  ULOP3.LUT UR4, UR4, 0x1, URZ, 0xc0, !UPT ;  /* 0x0000000104047892 */ /* 0x001fc8000f8ec0ff */
[----:B------:R-:W-:-:S08]  /*0930*/  UISETP.NE.U32.AND UP0, UPT, UR4, 0x1, UPT ;  /* 0x000000010400788c */ /* 0x000fd0000bf05070 */
[----:B------:R-:W-:Y:S05]  /*0940*/  @!P1 BRA `(.L_x_3) ;  /* 0x0000000000a89947 */ /* 0x000fea0003800000 */
[----:B-1----:R-:W-:-:S04]  /*0950*/  IMAD R19, R7, R0, RZ ;  /* 0x0000000007137224 */ /* 0x002fc800078e02ff */
[----:B------:R-:W-:-:S05]  /*0960*/  IMAD.WIDE R22, R19, 0x4, R10 ;  /* 0x0000000413167825 */ /* 0x000fca00078e020a */
[----:B------:R-:W2:Y:S01]  /*0970*/  LDG.E.CONSTANT R6, desc[UR6][R22.64] ;  /* 0x0000000616067981 */ /* 0x000ea2000c1e9900 */
[----:B------:R-:W-:-:S05]  /*0980*/  IMAD.WIDE R24, R0, 0x4, R22 ;  /* 0x0000000400187825 */ /* 0x000fca00078e0216 */
[----:B------:R-:W3:Y:S01]  /*0990*/  LDG.E.CONSTANT R18, desc[UR6][R24.64] ;  /* 0x0000000618127981 */ /* 0x000ee2000c1e9900 */
[----:B------:R-:W-:-:S05]  /*09a0*/  IMAD.WIDE R8, R19, 0x4, R14 ;  /* 0x0000000413087825 */ /* 0x000fca00078e020e */
[----:B------:R0:W4:Y:S01]  /*09b0*/  LDG.E.CONSTANT R20, desc[UR6][R8.64] ;  /* 0x0000000608147981 */ /* 0x000122000c1e9900 */
[----:B------:R-:W-:-:S06]  /*09c0*/  IMAD.WIDE R16, R0, 0x4, R8 ;  /* 0x0000000400107825 */ /* 0x000fcc00078e0208 */
[----:B------:R1:W4:Y:S01]  /*09d0*/  LDG.E.CONSTANT R16, desc[UR6][R16.64] ;  /* 0x0000000610107981 */ /* 0x000322000c1e9900 */
[----:B------:R-:W-:Y:S01]  /*09e0*/  HFMA2 R28, -RZ, RZ, 3.7421875, 0 ;  /* 0x437c0000ff1c7431 */ /* 0x000fe200000001ff */
[----:B------:R-:W-:Y:S02]  /*09f0*/  MOV R29, 0x3bbb989d ;  /* 0x3bbb989d001d7802 */ /* 0x000fe40000000f00 */
[----:B------:R-:W-:Y:S01]  /*0a00*/  IADD3 R7, PT, PT, R7, 0x2, RZ ;  /* 0x0000000207077810 */ /* 0x000fe20007ffe0ff */
[----:B--2--5:R-:W-:-:S04]  /*0a10*/  FMUL R26, R6, R2 ;  /* 0x00000002061a7220 */ /* 0x024fc80000400000 */
[----:B------:R-:W-:Y:S01]  /*0a20*/  FFMA.SAT R27, R26, R29, 0.5 ;  /* 0x3f0000001a1b7423 */ /* 0x000fe2000000201d */
[----:B---3--:R-:W-:-:S03]  /*0a30*/  FMUL R22, R18, R2 ;  /* 0x0000000212167220 */ /* 0x008fc60000400000 */
[----:B------:R-:W-:Y:S01]  /*0a40*/  FFMA.RM R23, R27, R28, 12582913 ;  /* 0x4b4000011b177423 */ /* 0x000fe2000000401c */
[----:B------:R-:W-:-:S03]  /*0a50*/  FFMA.SAT R24, R22, R29, 0.5 ;  /* 0x3f00000016187423 */ /* 0x000fc6000000201d */
[C---:B------:R-:W-:Y:S01]  /*0a60*/  FADD R25, R23.reuse, -12583039 ;  /* 0xcb40007f17197421 */ /* 0x040fe20000000000 */
[----:B------:R-:W-:Y:S01]  /*0a70*/  SHF.L.U32 R23, R23, 0x17, RZ ;  /* 0x0000001717177819 */ /* 0x000fe200000006ff */
[----:B0-----:R-:W-:Y:S02]  /*0a80*/  FFMA.RM R8, R24, R28, 12582913 ;  /* 0x4b40000118087423 */ /* 0x001fe4000000401c */
[----:B------:R-:W-:Y:S02]  /*0a90*/  FFMA R25, R26, 1.4426950216293334961, -R25 ;  /* 0x3fb8aa3b1a197823 */ /* 0x000fe40000000819 */
[C---:B------:R-:W-:Y:S01]  /*0aa0*/  FADD R9, R8.reuse, -12583039 ;  /* 0xcb40007f08097421 */ /* 0x040fe20000000000 */
[----:B------:R-:W-:Y:S01]  /*0ab0*/  SHF.L.U32 R8, R8, 0x17, RZ ;  /* 0x0000001708087819 */ /* 0x000fe200000006ff */
[----:B------:R-:W-:Y:S02]  /*0ac0*/  FFMA R25, R26, 1.925963033500011079e-08, R25 ;  /* 0x32a570601a197823 */ /* 0x000fe40000000019 */
[----:B------:R-:W-:-:S02]  /*0ad0*/  FFMA R9, R22, 1.4426950216293334961, -R9 ;  /* 0x3fb8aa3b16097823 */ /* 0x000fc40000000809 */
[----:B------:R-:W0:Y:S02]  /*0ae0*/  MUFU.EX2 R24, R25 ;  /* 0x0000001900187308 */ /* 0x000e240000000800 */
[----:B------:R-:W-:Y:S01]  /*0af0*/  FFMA R22, R22, 1.925963033500011079e-08, R9 ;  /* 0x32a5706016167823 */ /* 0x000fe20000000009 */
[----:B------:R-:W-:-:S05]  /*0b00*/  FMUL R9, R6, R3 ;  /* 0x0000000306097220 */ /* 0x000fca0000400000 */
[----:B-1----:R-:W1:Y:S01]  /*0b10*/  MUFU.EX2 R17, R22 ;  /* 0x0000001600117308 */ /* 0x002e620000000800 */
[----:B0-----:R-:W-:-:S04]  /*0b20*/  FMUL R24, R23, R24 ;  /* 0x0000001817187220 */ /* 0x001fc80000400000 */
[----:B------:R-:W-:Y:S01]  /*0b30*/  FMUL R21, R21, R24 ;  /* 0x0000001815157220 */ /* 0x000fe20000400000 */
[----:B-1----:R-:W-:-:S03]  /*0b40*/  FMUL R6, R8, R17 ;  /* 0x0000001108067220 */ /* 0x002fc60000400000 */
[----:B----4-:R-:W-:Y:S01]  /*0b50*/  FFMA R23, R20, R9, R21 ;  /* 0x0000000914177223 */ /* 0x010fe20000000015 */
[----:B------:R-:W-:Y:S01]  /*0b60*/  FMUL R21, R18, R3 ;  /* 0x0000000312157220 */ /* 0x000fe20000400000 */
[----:B------:R-:W-:-:S04]  /*0b70*/  IMAD.WIDE R8, R19, 0x4, R12 ;  /* 0x0000000413087825 */ /* 0x000fc800078e020c */
[C---:B------:R-:W-:Y:S01]  /*0b80*/  FMUL R17, R23.reuse, R6 ;  /* 0x0000000617117220 */ /* 0x040fe20000400000 */
[----:B------:R-:W-:-:S03]  /*0b90*/  FMUL R23, R23, R4 ;  /* 0x0000000417177220 */ /* 0x000fc60000400000 */
[----:B------:R-:W-:Y:S01]  /*0ba0*/  FFMA R21, R16, R21, R17 ;  /* 0x0000001510157223 */ /* 0x000fe20000000011 */
[----:B------:R-:W-:Y:S01]  /*0bb0*/  IMAD.WIDE R16, R0, 0x4, R8 ;  /* 0x0000000400107825 */ /* 0x000fe200078e0208 */
[----:B------:R0:W-:Y:S03]  /*0bc0*/  STG.E desc[UR6][R8.64], R23 ;  /* 0x0000001708007986 */ /* 0x0001e6000c101906 */
[----:B------:R-:W-:-:S05]  /*0bd0*/  FMUL R19, R21, R4 ;  /* 0x0000000415137220 */ /* 0x000fca0000400000 */
[----:B------:R0:W-:Y:S02]  /*0be0*/  STG.E desc[UR6][R16.64], R19 ;  /* 0x0000001310007986 */ /* 0x0001e4000c101906 */
.L_x_3:
[----:B------:R-:W-:Y:S05]  /*0bf0*/  BRA.U UP0, `(.L_x_2) ;  /* 0x0000000100587547 */ /* 0x000fea000b800000 */
[----:B------:R-:W-:-:S04]  /*0c00*/  IMAD R7, R7, R0, RZ ;  /* 0x0000000007077224 */ /* 0x000fc800078e02ff */
[----:B01----:R-:W-:-:S06]  /*0c10*/  IMAD.WIDE R16, R7, 0x4, R10 ;  /* 0x0000000407107825 */ /* 0x003fcc00078e020a */
[----:B------:R-:W2:Y:S01]  /*0c20*/  LDG.E.CONSTANT R16, desc[UR6][R16.64] ;  /* 0x0000000610107981 */ /* 0x000ea2000c1e9900 */
[----:B------:R-:W-:-:S06]  /*0c30*/  IMAD.WIDE R8, R7, 0x4, R14 ;  /* 0x0000000407087825 */ /* 0x000fcc00078e020e */
[----:B------:R0:W3:Y:S01]  /*0c40*/  LDG.E.CONSTANT R8, desc[UR6][R8.64] ;  /* 0x0000000608087981 */ /* 0x0000e2000c1e9900 */
[----:B------:R-:W-:Y:S01]  /*0c50*/  HFMA2 R23, -RZ, RZ, 3.7421875, 0 ;  /* 0x437c0000ff177431 */ /* 0x000fe200000001ff */
[----:B------:R-:W-:Y:S01]  /*0c60*/  MOV R19, 0x3bbb989d ;  /* 0x3bbb989d00137802 */ /* 0x000fe20000000f00 */
[C---:B--2--5:R-:W-:Y:S01]  /*0c70*/  FMUL R6, R16.reuse, R2 ;  /* 0x0000000210067220 */ /* 0x064fe20000400000 */
[----:B0-----:R-:W-:-:S03]  /*0c80*/  FMUL R9, R16, R3 ;  /* 0x0000000310097220 */ /* 0x001fc60000400000 */
[----:B------:R-:W-:-:S04]  /*0c90*/  FFMA.SAT R18, R6, R19, 0.5 ;  /* 0x3f00000006127423 */ /* 0x000fc80000002013 */
[----:B------:R-:W-:-:S04]  /*0ca0*/  FFMA.RM R18, R18, R23, 12582913 ;  /* 0x4b40000112127423 */ /* 0x000fc80000004017 */
[C---:B------:R-:W-:Y:S01]  /*0cb0*/  FADD R19, R18.reuse, -12583039 ;  /* 0xcb40007f12137421 */ /* 0x040fe20000000000 */
[----:B------:R-:W-:-:S03]  /*0cc0*/  SHF.L.U32 R18, R18, 0x17, RZ ;  /* 0x0000001712127819 */ /* 0x000fc600000006ff */
[----:B------:R-:W-:-:S04]  /*0cd0*/  FFMA R19, R6, 1.4426950216293334961, -R19 ;  /* 0x3fb8aa3b06137823 */ /* 0x000fc80000000813 */
[----:B------:R-:W-:Y:S01]  /*0ce0*/  FFMA R19, R6, 1.925963033500011079e-08, R19 ;  /* 0x32a5706006137823 */ /* 0x000fe20000000013 */
[----:B------:R-:W-:-:S05]  /*0cf0*/  IMAD.WIDE R6, R7, 0x4, R12 ;  /* 0x0000000407067825 */ /* 0x000fca00078e020c */
[----:B------:R-:W0:Y:S02]  /*0d00*/  MUFU.EX2 R19, R19 ;  /* 0x0000001300137308 */ /* 0x000e240000000800 */
[----:B0-----:R-:W-:-:S04]  /*0d10*/  FMUL R18, R18, R19 ;  /* 0x0000001312127220 */ /* 0x001fc80000400000 */
[----:B------:R-:W-:-:S04]  /*0d20*/  FMUL R21, R18, R21 ;  /* 0x0000001512157220 */ /* 0x000fc80000400000 */
[----:B---3--:R-:W-:-:S04]  /*0d30*/  FFMA R9, R8, R9, R21 ;  /* 0x0000000908097223 */ /* 0x008fc80000000015 */
[----:B------:R-:W-:-:S05]  /*0d40*/  FMUL R9, R9, R4 ;  /* 0x0000000409097220 */ /* 0x000fca0000400000 */
[----:B------:R2:W-:Y:S02]  /*0d50*/  STG.E desc[UR6][R6.64], R9 ;  /* 0x0000000906007986 */ /* 0x0005e4000c101906 */
.L_x_2:
[----:B--2---:R-:W2:Y:S01]  /*0d60*/  LDC R6, c[0x0][0x3b4] ;  /* 0x0000ed00ff067b82 */ /* 0x004ea20000000800 */
[----:B------:R-:W3:Y:S01]  /*0d70*/  LDCU UR4, c[0x0][0x3b4] ;  /* 0x00007680ff0477ac */ /* 0x000ee20008000800 */
[----:B01----:R-:W-:Y:S02]  /*0d80*/  MOV R23, RZ ;  /* 0x000000ff00177202 */ /* 0x003fe40000000f00 */
[----:B--2---:R-:W-:-:S13]  /*0d90*/  ISETP.GE.U32.AND P1, PT, R6, 0x4, PT ;  /* 0x000000040600780c */ /* 0x004fda0003f26070 */
[----:B---3--:R-:W-:Y:S05]  /*0da0*/  @!P1 BRA `(.L_x_4) ;  /* 0x0000000400989947 */ /* 0x008fea0003800000 */
[C---:B------:R-:W-:Y:S02]  /*0db0*/  IADD3 R29, PT, PT, R6.reuse, -0x2, RZ ;  /* 0xfffffffe061d7810 */ /* 0x040fe40007ffe0ff */
[C---:B------:R-:W-:Y:S02]  /*0dc0*/  IADD3 R9, PT, PT, R6.reuse, -0x3, RZ ;  /* 0xfffffffd06097810 */ /* 0x040fe40007ffe0ff */
[C---:B------:R-:W-:Y:S01]  /*0dd0*/  IADD3 R17, PT, PT, R6.reuse, -0x4, RZ ;  /* 0xfffffffc06117810 */ /* 0x040fe20007ffe0ff */
[-C--:B------:R-:W-:Y:S01]  /*0de0*/  IMAD R29, R29, R0.reuse, RZ ;  /* 0x000000001d1d7224 */ /* 0x080fe200078e02ff */
[C---:B------:R-:W-:Y:S01]  /*0df0*/  IADD3 R27, PT, PT, R6.reuse, -0x1, RZ ;  /* 0xffffffff061b7810 */ /* 0x040fe20007ffe0ff */
[-C--:B------:R-:W-:Y:S01]  /*0e00*/  IMAD R9, R9, R0.reuse, RZ ;  /* 0x0000000009097224 */ /* 0x080fe200078e02ff */
[----:B------:R-:W-:Y:S01]  /*0e10*/  LOP3.LUT R8, R6, 0x7ffffffc, RZ, 0xc0, !PT ;  /* 0x7ffffffc06087812 */ /* 0x000fe200078ec0ff */
[-C--:B------:R-:W-:Y:S01]  /*0e20*/  IMAD R17, R17, R0.reuse, RZ ;  /* 0x0000000011117224 */ /* 0x080fe200078e02ff */
[----:B------:R-:W-:Y:S01]  /*0e30*/  MOV R23, RZ ;  /* 0x000000ff00177202 */ /* 0x000fe20000000f00 */
[----:B------:R-:W-:Y:S01]  /*0e40*/  IMAD R27, R27, R0, RZ ;  /* 0x000000001b1b7224 */ /* 0x000fe200078e02ff */
[----:B------:R-:W-:-:S07]  /*0e50*/  IADD3 R8, PT, PT, -R8, RZ, RZ ;  /* 0x000000ff08087210 */ /* 0x000fce0007ffe1ff */
.L_x_5:
[----:B0-----:R-:W-:-:S06]  /*0e60*/  IMAD.WIDE R18, R27, 0x4, R10 ;  /* 0x000000041b127825 */ /* 0x001fcc00078e020a */
[----:B------:R-:W2:Y:S01]  /*0e70*/  LDG.E.CONSTANT R18, desc[UR6][R18.64] ;  /* 0x0000000612127981 */ /* 0x000ea2000c1e9900 */
[----:B------:R-:W-:-:S05]  /*0e80*/  IMAD.WIDE R20, R27, 0x4, R14 ;  /* 0x000000041b147825 */ /* 0x000fca00078e020e */
[----:B------:R0:W3:Y:S01]  /*0e90*/  LDG.E.CONSTANT R22, desc[UR6][R20.64] ;  /* 0x0000000614167981 */ /* 0x0000e2000c1e9900 */
[----:B------:R-:W-:Y:S01]  /*0ea0*/  HFMA2 R16, -RZ, RZ, 0.96630859375, -0.0022525787353515625 ;  /* 0x3bbb989dff107431 */ /* 0x000fe200000001ff */
[----:B------:R-:W-:Y:S01]  /*0eb0*/  MOV R7, 0x437c0000 ;  /* 0x437c000000077802 */ /* 0x000fe20000000f00 */
[----:B0-----:R-:W-:-:S04]  /*0ec0*/  IMAD.WIDE R20, R27, 0x4, R12 ;  /* 0x000000041b147825 */ /* 0x001fc800078e020c */
[----:B--2--5:R-:W-:-:S04]  /*0ed0*/  FMUL R25, R18, R2 ;  /* 0x0000000212197220 */ /* 0x024fc80000400000 */
[----:B------:R-:W-:-:S04]  /*0ee0*/  FFMA.SAT R24, R25, R16, 0.5 ;  /* 0x3f00000019187423 */ /* 0x000fc80000002010 */
[----:B------:R-:W-:-:S04]  /*0ef0*/  FFMA.RM R24, R24, R7, 12582913 ;  /* 0x4b40000118187423 */ /* 0x000fc80000004007 */
[C---:B------:R-:W-:Y:S01]  /*0f00*/  FADD R26, R24.reuse, -12583039 ;  /* 0xcb40007f181a7421 */ /* 0x040fe20000000000 */
[----:B------:R-:W-:-:S03]  /*0f10*/  SHF.L.U32 R24, R24, 0x17, RZ ;  /* 0x0000001718187819 */ /* 0x000fc600000006ff */
[----:B------:R-:W-:-:S04]  /*0f20*/  FFMA R26, R25, 1.4426950216293334961, -R26 ;  /* 0x3fb8aa3b191a7823 */ /* 0x000fc8000000081a */
[----:B------:R-:W-:Y:S01]  /*0f30*/  FFMA R26, R25, 1.925963033500011079e-08, R26 ;  /* 0x32a57060191a7823 */ /* 0x000fe2000000001a */
[----:B------:R-:W-:-:S03]  /*0f40*/  FMUL R25, R18, R3 ;  /* 0x0000000312197220 */ /* 0x000fc60000400000 */
[----:B------:R-:W0:Y:S02]  /*0f50*/  MUFU.EX2 R19, R26 ;  /* 0x0000001a00137308 */ /* 0x000e240000000800 */
[----:B0-----:R-:W-:Y:S01]  /*0f60*/  FMUL R24, R24, R19 ;  /* 0x0000001318187220 */ /* 0x001fe20000400000 */
[----:B------:R-:W-:-:S04]  /*0f70*/  IMAD.WIDE R18, R29, 0x4, R10 ;  /* 0x000000041d127825 */ /* 0x000fc800078e020a */
[----:B------:R-:W-:Y:S02]  /*0f80*/  FMUL R23, R24, R23 ;  /* 0x0000001718177220 */ /* 0x000fe40000400000 */
[----:B------:R-:W2:Y:S02]  /*0f90*/  LDG.E R24, desc[UR6][R20.64] ;  /* 0x0000000614187981 */ /* 0x000ea4000c1e1900 */
[----:B---3--:R-:W-:Y:S02]  /*0fa0*/  FFMA R25, R22, R25, R23 ;  /* 0x0000001916197223 */ /* 0x008fe40000000017 */
[----:B------:R-:W3:Y:S01]  /*0fb0*/  LDG.E.CONSTANT R18, desc[UR6][R18.64] ;  /* 0x0000000612127981 */ /* 0x000ee2000c1e9900 */
[----:B------:R-:W-:-:S06]  /*0fc0*/  IMAD.WIDE R22, R29, 0x4, R14 ;  /* 0x000000041d167825 */ /* 0x000fcc00078e020e */
[----:B------:R-:W4:Y:S01]  /*0fd0*/  LDG.E.CONSTANT R22, desc[UR6][R22.64] ;  /* 0x0000000616167981 */ /* 0x000f22000c1e9900 */
[----:B---3--:R-:W-:-:S04]  /*0fe0*/  FMUL R26, R18, R2 ;  /* 0x00000002121a7220 */ /* 0x008fc80000400000 */
[----:B------:R-:W-:-:S04]  /*0ff0*/  FFMA.SAT R28, R26, R16, 0.5 ;  /* 0x3f0000001a1c7423 */ /* 0x000fc80000002010 */
[----:B------:R-:W-:-:S04]  /*1000*/  FFMA.RM R28, R28, R7, 12582913 ;  /* 0x4b4000011c1c7423 */ /* 0x000fc80000004007 */
[----:B------:R-:W-:-:S04]  /*1010*/  FADD R19, R28, -12583039 ;  /* 0xcb40007f1c137421 */ /* 0x000fc80000000000 */
[----:B------:R-:W-:-:S04]  /*1020*/  FFMA R19, R26, 1.4426950216293334961, -R19 ;  /* 0x3fb8aa3b1a137823 */ /* 0x000fc80000000813 */
[----:B------:R-:W-:-:S04]  /*1030*/  FFMA R26, R26, 1.925963033500011079e-08, R19 ;  /* 0x32a570601a1a7823 */ /* 0x000fc80000000013 */
[----:B------:R-:W0:Y:S01]  /*1040*/  MUFU.EX2 R19, R26 ;  /* 0x0000001a00137308 */ /* 0x000e220000000800 */
[----:B------:R-:W-:Y:S01]  /*1050*/  SHF.L.U32 R28, R28, 0x17, RZ ;  /* 0x000000171c1c7819 */ /* 0x000fe200000006ff */
[----:B--2---:R-:W-:-:S05]  /*1060*/  FFMA R24, R25, R4, R24 ;  /* 0x0000000419187223 */ /* 0x004fca0000000018 */
[----:B------:R1:W-:Y:S01]  /*1070*/  STG.E desc[UR6][R20.64], R24 ;  /* 0x0000001814007986 */ /* 0x0003e2000c101906 */
[----:B0-----:R-:W-:-:S04]  /*1080*/  FMUL R28, R28, R19 ;  /* 0x000000131c1c7220 */ /* 0x001fc80000400000 */
[----:B------:R-:W-:Y:S01]  /*1090*/  FMUL R19, R25, R28 ;  /* 0x0000001c19137220 */ /* 0x000fe20000400000 */
[----:B------:R-:W-:Y:S01]  /*10a0*/  FMUL R25, R18, R3 ;  /* 0x0000000312197220 */ /* 0x000fe20000400000 */
[----:B-1----:R-:W-:-:S04]  /*10b0*/  IMAD.WIDE R20, R29, 0x4, R12 ;  /* 0x000000041d147825 */ /* 0x002fc800078e020c */
[----:B----4-:R-:W-:Y:S01]  /*10c0*/  FFMA R25, R22, R25, R19 ;  /* 0x0000001916197223 */ /* 0x010fe20000000013 */
[C---:B------:R-:W-:Y:S01]  /*10d0*/  IMAD.WIDE R18, R9.reuse, 0x4, R10 ;  /* 0x0000000409127825 */ /* 0x040fe200078e020a */
[----:B------:R-:W2:Y:S04]  /*10e0*/  LDG.E R28, desc[UR6][R20.64] ;  /* 0x00000006141c7981 */ /* 0x000ea8000c1e1900 */
[----:B------:R-:W3:Y:S01]  /*10f0*/  LDG.E.CONSTANT R24, desc[UR6][R18.64] ;  /* 0x0000000612187981 */ /* 0x000ee2000c1e9900 */
[----:B------:R-:W-:-:S06]  /*1100*/  IMAD.WIDE R22, R9, 0x4, R14 ;  /* 0x0000000409167825 */ /* 0x000fcc00078e020e */
[----:B------:R2:W4:Y:S02]  /*1110*/  LDG.E.CONSTANT R22, desc[UR6][R22.64] ;  /* 0x0000000616167981 */ /* 0x000524000c1e9900 */
[----:B--2---:R-:W-:Y:S01]  /*1120*/  FFMA R23, R25, R4, R28 ;  /* 0x0000000419177223 */ /* 0x004fe2000000001c */
[----:B---3--:R-:W-:-:S04]  /*1130*/  FMUL R28, R24, R2 ;  /* 0x00000002181c7220 */ /* 0x008fc80000400000 */
[----:B------:R-:W-:-:S04]  /*1140*/  FFMA.SAT R26, R28, R16, 0.5 ;  /* 0x3f0000001c1a7423 */ /* 0x000fc80000002010 */
[----:B------:R-:W-:-:S04]  /*1150*/  FFMA.RM R26, R26, R7, 12582913 ;  /* 0x4b4000011a1a7423 */ /* 0x000fc80000004007 */
[----:B------:R-:W-:Y:S01]  /*1160*/  FADD R19, R26, -12583039 ;  /* 0xcb40007f1a137421 */ /* 0x000fe20000000000 */
[----:B------:R0:W-:Y:S03]  /*1170*/  STG.E desc[UR6][R20.64], R23 ;  /* 0x0000001714007986 */ /* 0x0001e6000c101906 */
[----:B------:R-:W-:-:S04]  /*1180*/  FFMA R19, R28, 1.4426950216293334961, -R19 ;  /* 0x3fb8aa3b1c137823 */ /* 0x000fc80000000813 */
[----:B0-----:R-:W-:Y:S01]  /*1190*/  FFMA R21, R28, 1.925963033500011079e-08, R19 ;  /* 0x32a570601c157823 */ /* 0x001fe20000000013 */
[----:B------:R-:W-:-:S05]  /*11a0*/  IMAD.WIDE R18, R9, 0x4, R12 ;  /* 0x0000000409127825 */ /* 0x000fca00078e020c */
[----:B------:R-:W2:Y:S01]  /*11b0*/  LDG.E R28, desc[UR6][R18.64] ;  /* 0x00000006121c7981 */ /* 0x000ea2000c1e1900 */
[----:B------:R-:W0:Y:S01]  /*11c0*/  MUFU.EX2 R21, R21 ;  /* 0x0000001500157308 */ /* 0x000e220000000800 */
[----:B------:R-:W-:-:S05]  /*11d0*/  SHF.L.U32 R26, R26, 0x17, RZ ;  /* 0x000000171a1a7819 */ /* 0x000fca00000006ff */
[----:B0-----:R-:W-:Y:S01]  /*11e0*/  FMUL R26, R26, R21 ;  /* 0x000000151a1a7220 */ /* 0x001fe20000400000 */
[----:B------:R-:W-:-:S06]  /*11f0*/  IMAD.WIDE R20, R17, 0x4, R10 ;  /* 0x0000000411147825 */ /* 0x000fcc00078e020a */
[----:B------:R-:W3:Y:S01]  /*1200*/  LDG.E.CONSTANT R20, desc[UR6][R20.64] ;  /* 0x0000000614147981 */ /* 0x000ee2000c1e9900 */
[----:B------:R-:W-:Y:S01]  /*1210*/  FMUL R25, R25, R26 ;  /* 0x0000001a19197220 */ /* 0x000fe20000400000 */
[----:B------:R-:W-:-:S04]  /*1220*/  FMUL R23, R24, R3 ;  /* 0x0000000318177220 */ /* 0x000fc80000400000 */
[----:B----4-:R-:W-:Y:S01]  /*1230*/  FFMA R26, R22, R23, R25 ;  /* 0x00000017161a7223 */ /* 0x010fe20000000019 */
[----:B------:R-:W-:-:S06]  /*1240*/  IMAD.WIDE R22, R17, 0x4, R14 ;  /* 0x0000000411167825 */ /* 0x000fcc00078e020e */
[----:B------:R-:W4:Y:S01]  /*1250*/  LDG.E.CONSTANT R23, desc[UR6][R22.64] ;  /* 0x0000000616177981 */ /* 0x000f22000c1e9900 */
[----:B--2---:R-:W-:-:S05]  /*1260*/  FFMA R25, R26, R4, R28 ;  /* 0x000000041a197223 */ /* 0x004fca000000001c */
[----:B------:R0:W-:Y:S02]  /*1270*/  STG.E desc[UR6][R18.64], R25 ;  /* 0x0000001912007986 */ /* 0x0001e4000c101906 */
[----:B0-----:R-:W-:-:S05]  /*1280*/  IMAD.WIDE R24, R17, 0x4, R12 ;  /* 0x0000000411187825 */ /* 0x001fca00078e020c */
[----:B------:R-:W2:Y:S01]  /*1290*/  LDG.E R28, desc[UR6][R24.64] ;  /* 0x00000006181c7981 */ /* 0x000ea2000c1e1900 */
[----:B---3--:R-:W-:-:S04]  /*12a0*/  FMUL R21, R20, R2 ;  /* 0x0000000214157220 */ /* 0x008fc80000400000 */
[----:B------:R-:W-:-:S04]  /*12b0*/  FFMA.SAT R16, R21, R16, 0.5 ;  /* 0x3f00000015107423 */ /* 0x000fc80000002010 */
[----:B------:R-:W-:-:S04]  /*12c0*/  FFMA.RM R16, R16, R7, 12582913 ;  /* 0x4b40000110107423 */ /* 0x000fc80000004007 */
[----:B------:R-:W-:-:S04]  /*12d0*/  FADD R7, R16, -12583039 ;  /* 0xcb40007f10077421 */ /* 0x000fc80000000000 */
[----:B------:R-:W-:-:S04]  /*12e0*/  FFMA R7, R21, 1.4426950216293334961, -R7 ;  /* 0x3fb8aa3b15077823 */ /* 0x000fc80000000807 */
[----:B------:R-:W-:-:S06]  /*12f0*/  FFMA R7, R21, 1.925963033500011079e-08, R7 ;  /* 0x32a5706015077823 */ /* 0x000fcc0000000007 */
[----:B------:R-:W0:Y:S01]  /*1300*/  MUFU.EX2 R7, R7 ;  /* 0x0000000700077308 */ /* 0x000e220000000800 */
[----:B------:R-:W-:Y:S02]  /*1310*/  SHF.L.U32 R16, R16, 0x17, RZ ;  /* 0x0000001710107819 */ /* 0x000fe400000006ff */
[----:B------:R-:W-:Y:S01]  /*1320*/  IADD3 R8, PT, PT, R8, 0x4, RZ ;  /* 0x0000000408087810 */ /* 0x000fe20007ffe0ff */
[----:B------:R-:W-:-:S03]  /*1330*/  FMUL R20, R20, R3 ;  /* 0x0000000314147220 */ /* 0x000fc60000400000 */
[----:B------:R-:W-:Y:S01]  /*1340*/  ISETP.NE.AND P1, PT, R8, RZ, PT ;  /* 0x000000ff0800720c */ /* 0x000fe20003f25270 */
[----:B0-----:R-:W-:-:S04]  /*1350*/  FMUL R19, R16, R7 ;  /* 0x0000000710137220 */ /* 0x001fc80000400000 */
[----:B------:R-:W-:-:S04]  /*1360*/  FMUL R26, R26, R19 ;  /* 0x000000131a1a7220 */ /* 0x000fc80000400000 */
[----:B----4-:R-:W-:Y:S01]  /*1370*/  FFMA R23, R23, R20, R26 ;  /* 0x0000001417177223 */ /* 0x010fe2000000001a */
[----:B------:R-:W-:Y:S01]  /*1380*/  IADD3 R16, PT, PT, -R0, RZ, RZ ;  /* 0x000000ff00107210 */ /* 0x000fe20007ffe1ff */
[----:B------:R-:W-:-:S03]  /*1390*/  UIADD3 UR4, UPT, UPT, UR4, -0x4, URZ ;  /* 0xfffffffc04047890 */ /* 0x000fc6000fffe0ff */
[C---:B------:R-:W-:Y:S02]  /*13a0*/  LEA R29, R16.reuse, R29, 0x2 ;  /* 0x0000001d101d7211 */ /* 0x040fe400078e10ff */
[C---:B------:R-:W-:Y:S02]  /*13b0*/  LEA R9, R16.reuse, R9, 0x2 ;  /* 0x0000000910097211 */ /* 0x040fe400078e10ff */
[C---:B------:R-:W-:Y:S02]  /*13c0*/  LEA R17, R16.reuse, R17, 0x2 ;  /* 0x0000001110117211 */ /* 0x040fe400078e10ff */
[----:B------:R-:W-:Y:S01]  /*13d0*/  LEA R27, R16, R27, 0x2 ;  /* 0x0000001b101b7211 */ /* 0x000fe200078e10ff */
[----:B--2---:R-:W-:-:S05]  /*13e0*/  FFMA R19, R23, R4, R28 ;  /* 0x0000000417137223 */ /* 0x004fca000000001c */
[----:B------:R0:W-:Y:S01]  /*13f0*/  STG.E desc[UR6][R24.64], R19 ;  /* 0x0000001318007986 */ /* 0x0001e2000c101906 */
[----:B------:R-:W-:Y:S05]  /*1400*/  @P1 BRA `(.L_x_5) ;  /* 0xfffffff800941947 */ /* 0x000fea000383ffff */
.L_x_4:
[----:B------:R-:W-:Y:S05]  /*1410*/  @!P0 EXIT ;  /* 0x000000000000894d */ /* 0x000fea0003800000 */
[----:B------:R-:W-:Y:S02]  /*1420*/  ISETP.NE.AND P0, PT, R5, 0x1, PT ;  /* 0x000000010500780c */ /* 0x000fe40003f05270 */
[----:B------:R-:W-:-:S04]  /*1430*/  LOP3.LUT R6, R6, 0x1, RZ, 0xc0, !PT ;  /* 0x0000000106067812 */ /* 0x000fc800078ec0ff */
[----:B------:R-:W-:-:S07]  /*1440*/  ISETP.NE.U32.AND P1, PT, R6, 0x1, PT ;  /* 0x000000010600780c */ /* 0x000fce0003f25070 */
[----:B------:R-:W-:Y:S06]  /*1450*/  @!P0 BRA `(.L_x_6) ;  /* 0x0000000000b88947 */ /* 0x000fec0003800000 */
[----:B------:R-:W-:-:S06]  /*1460*/  UIADD3 UR5, UPT, UPT, UR4, -0x1, URZ ;  /* 0xffffffff04057890 */ /* 0x000fcc000fffe0ff */
[----:B------:R-:W-:-:S04]  /*1470*/  IMAD R21, R0, UR5, RZ ;  /* 0x0000000500157c24 */ /* 0x000fc8000f8e02ff */
[----:B------:R-:W-:-:S05]  /*1480*/  IMAD.WIDE R26, R21, 0x4, R10 ;  /* 0x00000004151a7825 */ /* 0x000fca00078e020a */
[----:B------:R-:W2:Y:S01]  /*1490*/  LDG.E.CONSTANT R16, desc[UR6][R26.64] ;  /* 0x000000061a107981 */ /* 0x000ea2000c1e9900 */
[----:B0-----:R-:W-:-:S04]  /*14a0*/  IMAD.WIDE R24, R21, 0x4, R14 ;  /* 0x0000000415187825 */ /* 0x001fc800078e020e */
[C---:B------:R-:W-:Y:S01]  /*14b0*/  IMAD.WIDE R6, R21.reuse, 0x4, R12 ;  /* 0x0000000415067825 */ /* 0x040fe200078e020c */
[----:B------:R-:W3:Y:S04]  /*14c0*/  LDG.E.CONSTANT R20, desc[UR6][R24.64] ;  /* 0x0000000618147981 */ /* 0x000ee8000c1e9900 */
[----:B------:R-:W4:Y:S01]  /*14d0*/  LDG.E R17, desc[UR6][R6.64] ;  /* 0x0000000606117981 */ /* 0x000f22000c1e1900 */
[----:B------:R-:W-:Y:S01]  /*14e0*/  HFMA2 R5, -RZ, RZ, 0.96630859375, -0.0022525787353515625 ;  /* 0x3bbb989dff057431 */ /* 0x000fe200000001ff */
[----:B------:R-:W-:Y:S02]  /*14f0*/  IADD3 R21, PT, PT, R21, -R0, RZ ;  /* 0x8000000015157210 */ /* 0x000fe40007ffe0ff */
[----:B------:R-:W-:-:S03]  /*1500*/  MOV R18, 0x437c0000 ;  /* 0x437c000000127802 */ /* 0x000fc60000000f00 */
[----:B------:R-:W-:-:S05]  /*1510*/  IMAD.WIDE R8, R21, 0x4, R10 ;  /* 0x0000000415087825 */ /* 0x000fca00078e020a */
[----:B------:R0:W4:Y:S02]  /*1520*/  LDG.E.CONSTANT R19, desc[UR6][R8.64] ;  /* 0x0000000608137981 */ /* 0x000124000c1e9900 */
[----:B0-----:R-:W-:-:S06]  /*1530*/  IMAD.WIDE R8, R21, 0x4, R14 ;  /* 0x0000000415087825 */ /* 0x001fcc00078e020e */
[----:B------:R-:W4:Y:S01]  /*1540*/  LDG.E.CONSTANT R8, desc[UR6][R8.64] ;  /* 0x0000000608087981 */ /* 0x000f22000c1e9900 */
[----:B--2--5:R-:W-:-:S04]  /*1550*/  FMUL R22, R16, R2 ;  /* 0x0000000210167220 */ /* 0x024fc80000400000 */
[----:B------:R-:W-:-:S04]  /*1560*/  FFMA.SAT R29, R22, R5, 0.5 ;  /* 0x3f000000161d7423 */ /* 0x000fc80000002005 */
[----:B------:R-:W-:-:S04]  /*1570*/  FFMA.RM R29, R29, R18, 12582913 ;  /* 0x4b4000011d1d7423 */ /* 0x000fc80000004012 */
[----:B------:R-:W-:-:S04]  /*1580*/  FADD R27, R29, -12583039 ;  /* 0xcb40007f1d1b7421 */ /* 0x000fc80000000000 */
[----:B------:R-:W-:-:S04]  /*1590*/  FFMA R27, R22, 1.4426950216293334961, -R27 ;  /* 0x3fb8aa3b161b7823 */ /* 0x000fc8000000081b */
[----:B------:R-:W-:-:S04]  /*15a0*/  FFMA R27, R22, 1.925963033500011079e-08, R27 ;  /* 0x32a57060161b7823 */ /* 0x000fc8000000001b */
[----:B------:R-:W0:Y:S01]  /*15b0*/  MUFU.EX2 R22, R27 ;  /* 0x0000001b00167308 */ /* 0x000e220000000800 */
[----:B------:R-:W-:-:S05]  /*15c0*/  SHF.L.U32 R29, R29, 0x17, RZ ;  /* 0x000000171d1d7819 */ /* 0x000fca00000006ff */
[----:B0-----:R-:W-:-:S04]  /*15d0*/  FMUL R22, R29, R22 ;  /* 0x000000161d167220 */ /* 0x001fc80000400000 */
[----:B------:R-:W-:Y:S01]  /*15e0*/  FMUL R25, R23, R22 ;  /* 0x0000001617197220 */ /* 0x000fe20000400000 */
[----:B------:R-:W-:-:S04]  /*15f0*/  FMUL R23, R16, R3 ;  /* 0x0000000310177220 */ /* 0x000fc80000400000 */
[----:B---3--:R-:W-:-:S04]  /*1600*/  FFMA R20, R20, R23, R25 ;  /* 0x0000001714147223 */ /* 0x008fc80000000019 */
[----:B----4-:R-:W-:Y:S01]  /*1610*/  FFMA R23, R20, R4, R17 ;  /* 0x0000000414177223 */ /* 0x010fe20000000011 */
[----:B------:R-:W-:-:S04]  /*1620*/  IMAD.WIDE R16, R21, 0x4, R12 ;  /* 0x0000000415107825 */ /* 0x000fc800078e020c */
[----:B------:R0:W-:Y:S04]  /*1630*/  STG.E desc[UR6][R6.64], R23 ;  /* 0x0000001706007986 */ /* 0x0001e8000c101906 */
[----:B------:R-:W2:Y:S01]  /*1640*/  LDG.E R22, desc[UR6][R16.64] ;  /* 0x0000000610167981 */ /* 0x000ea2000c1e1900 */
[----:B------:R-:W-:-:S04]  /*1650*/  FMUL R24, R19, R2 ;  /* 0x0000000213187220 */ /* 0x000fc80000400000 */
[----:B------:R-:W-:-:S04]  /*1660*/  FFMA.SAT R5, R24, R5, 0.5 ;  /* 0x3f00000018057423 */ /* 0x000fc80000002005 */
[----:B------:R-:W-:-:S04]  /*1670*/  FFMA.RM R5, R5, R18, 12582913 ;  /* 0x4b40000105057423 */ /* 0x000fc80000004012 */
[----:B------:R-:W-:-:S04]  /*1680*/  FADD R21, R5, -12583039 ;  /* 0xcb40007f05157421 */ /* 0x000fc80000000000 */
[----:B------:R-:W-:-:S04]  /*1690*/  FFMA R21, R24, 1.4426950216293334961, -R21 ;  /* 0x3fb8aa3b18157823 */ /* 0x000fc80000000815 */
[----:B------:R-:W-:-:S04]  /*16a0*/  FFMA R21, R24, 1.925963033500011079e-08, R21 ;  /* 0x32a5706018157823 */ /* 0x000fc80000000015 */
[----:B------:R-:W1:Y:S01]  /*16b0*/  MUFU.EX2 R18, R21 ;  /* 0x0000001500127308 */ /* 0x000e620000000800 */
[----:B------:R-:W-:Y:S01]  /*16c0*/  SHF.L.U32 R5, R5, 0x17, RZ ;  /* 0x0000001705057819 */ /* 0x000fe200000006ff */
[----:B------:R-:W-:-:S04]  /*16d0*/  FMUL R19, R19, R3 ;  /* 0x0000000313137220 */ /* 0x000fc80000400000 */
[----:B-1----:R-:W-:-:S04]  /*16e0*/  FMUL R5, R5, R18 ;  /* 0x0000001205057220 */ /* 0x002fc80000400000 */
[----:B------:R-:W-:-:S04]  /*16f0*/  FMUL R5, R20, R5 ;  /* 0x0000000514057220 */ /* 0x000fc80000400000 */
[----:B0-----:R-:W-:Y:S01]  /*1700*/  FFMA R23, R8, R19, R5 ;  /* 0x0000001308177223 */ /* 0x001fe20000000005 */
[----:B------:R-:W-:-:S03]  /*1710*/  UIADD3 UR4, UPT, UPT, UR4, -0x2, URZ ;  /* 0xfffffffe04047890 */ /* 0x000fc6000fffe0ff */
[----:B--2---:R-:W-:-:S05]  /*1720*/  FFMA R5, R23, R4, R22 ;  /* 0x0000000417057223 */ /* 0x004fca0000000016 */
[----:B------:R1:W-:Y:S04]  /*1730*/  STG.E desc[UR6][R16.64], R5 ;  /* 0x0000000510007986 */ /* 0x0003e8000c101906 */
.L_x_6:
[----:B------:R-:W-:Y:S05]  /*1740*/  @P1 EXIT ;  /* 0x000000000000194d */ /* 0x000fea0003800000 */
[----:B------:R-:W-:-:S06]  /*1750*/  UIADD3 UR4, UPT, UPT, UR4, -0x1, URZ ;  /* 0xffffffff04047890 */ /* 0x000fcc000fffe0ff */
[----:B-1----:R-:W-:-:S04]  /*1760*/  IMAD R5, R0, UR4, RZ ;  /* 0x0000000400057c24 */ /* 0x002fc8000f8e02ff */
[----:B------:R-:W-:-:S06]  /*1770*/  IMAD.WIDE R10, R5, 0x4, R10 ;  /* 0x00000004050a7825 */ /* 0x000fcc00078e020a */
[----:B------:R-:W2:Y:S01]  /*1780*/  LDG.E.CONSTANT R10, desc[UR6][R10.64] ;  /* 0x000000060a0a7981 */ /* 0x000ea2000c1e9900 */
[----:B------:R-:W-:-:S04]  /*1790*/  IMAD.WIDE R14, R5, 0x4, R14 ;  /* 0x00000004050e7825 */ /* 0x000fc800078e020e */
[----:B------:R-:W-:Y:S02]  /*17a0*/  IMAD.WIDE R12, R5, 0x4, R12 ;  /* 0x00000004050c7825 */ /* 0x000fe400078e020c */
[----:B------:R-:W3:Y:S04]  /*17b0*/  LDG.E.CONSTANT R14, desc[UR6][R14.64] ;  /* 0x000000060e0e7981 */ /* 0x000ee8000c1e9900 */
[----:B------:R-:W4:Y:S01]  /*17c0*/  LDG.E R6, desc[UR6][R12.64] ;  /* 0x000000060c067981 */ /* 0x000f22000c1e1900 */
[----:B------:R-:W-:Y:S01]  /*17d0*/  HFMA2 R5, -RZ, RZ, 0.96630859375, -0.0022525787353515625 ;  /* 0x3bbb989dff057431 */ /* 0x000fe200000001ff */
[----:B------:R-:W-:Y:S01]  /*17e0*/  MOV R7, 0x437c0000 ;  /* 0x437c000000077802 */ /* 0x000fe20000000f00 */
[C---:B--2--5:R-:W-:Y:S01]  /*17f0*/  FMUL R2, R10.reuse, R2 ;  /* 0x000000020a027220 */ /* 0x064fe20000400000 */
[----:B------:R-:W-:-:S03]  /*1800*/  FMUL R3, R10, R3 ;  /* 0x000000030a037220 */ /* 0x000fc60000400000 */
[----:B------:R-:W-:-:S04]  /*1810*/  FFMA.SAT R0, R2, R5, 0.5 ;  /* 0x3f00000002007423 */ /* 0x000fc80000002005 */
[----:B------:R-:W-:-:S04]  /*1820*/  FFMA.RM R0, R0, R7, 12582913 ;  /* 0x4b40000100007423 */ /* 0x000fc80000004007 */
[C---:B------:R-:W-:Y:S01]  /*1830*/  FADD R5, R0.reuse, -12583039 ;  /* 0xcb40007f00057421 */ /* 0x040fe20000000000 */
[----:B------:R-:W-:-:S03]  /*1840*/  SHF.L.U32 R0, R0, 0x17, RZ ;  /* 0x0000001700007819 */ /* 0x000fc600000006ff */
[----:B------:R-:W-:-:S04]  /*1850*/  FFMA R5, R2, 1.4426950216293334961, -R5 ;  /* 0x3fb8aa3b02057823 */ /* 0x000fc80000000805 */
[----:B------:R-:W-:-:S06]  /*1860*/  FFMA R5, R2, 1.925963033500011079e-08, R5 ;  /* 0x32a5706002057823 */ /* 0x000fcc0000000005 */
[----:B------:R-:W1:Y:S02]  /*1870*/  MUFU.EX2 R5, R5 ;  /* 0x0000000500057308 */ /* 0x000e640000000800 */
[----:B-1----:R-:W-:-:S04]  /*1880*/  FMUL R0, R0, R5 ;  /* 0x0000000500007220 */ /* 0x002fc80000400000 */
[----:B------:R-:W-:-:S04]  /*1890*/  FMUL R23, R0, R23 ;  /* 0x0000001700177220 */ /* 0x000fc80000400000 */
[----:B---3--:R-:W-:-:S04]  /*18a0*/  FFMA R3, R14, R3, R23 ;  /* 0x000000030e037223 */ /* 0x008fc80000000017 */
[----:B----4-:R-:W-:-:S05]  /*18b0*/  FFMA R3, R3, R4, R6 ;  /* 0x0000000403037223 */ /* 0x010fca0000000006 */
[----:B------:R-:W-:Y:S01]  /*18c0*/  STG.E desc[UR6][R12.64], R3 ;  /* 0x000000030c007986 */ /* 0x000fe2000c101906 */
[----:B------:R-:W-:Y:S05]  /*18d0*/  EXIT ;  /* 0x000000000000794d */ /* 0x000fea0003800000 */
.L_x_7:
[----:B------:R-:W-:-:S00]  /*18e0*/  BRA `(.L_x_7) ;  /* 0xfffffffc00fc7947 */ /* 0x000fc0000383ffff */
[----:B------:R-:W-:-:S00]  /*18f0*/  NOP ;  /* 0x0000000000007918 */ /* 0x000fc00000000000 */
        /* <DEDUP_REMOVED lines=8> */
.L_x_8:


//--------------------- .nv.shared.reserved.0     --------------------------
	.section	.nv.shared.reserved.0,"aw",@nobits
	.weak		__nv_reservedSMEM_offset_0_alias
	.size		__nv_reservedSMEM_offset_0_alias, 0, 64
	.other		__nv_reservedSMEM_offset_0_alias,@"STO_CUDA_RESERVED_SHARED STV_DEFAULT"
__nv_reservedSMEM_offset_0_alias:
	.zero		0
	.zero		64


//--------------------- .nv.constant0._Z31bidirectional_mamba_scan_kernelPKfS0_S0_S0_S0_Pfiii --------------------------
	.section	.nv.constant0._Z31bidirectional_mamba_scan_kernelPKfS0_S0_S0_S0_Pfiii,"a",@progbits
	.sectionflags	@""
	.align	4
.nv.constant0._Z31bidirectional_mamba_scan_kernelPKfS0_S0_S0_S0_Pfiii:
	.zero		956


//--------------------- SYMBOLS --------------------------

	.type		.nv.reservedSmem.offset0,@object
	.size		.nv.reservedSmem.offset0,0x4
